	.target	sm_90a

	.elftype	@"ET_EXEC"


//--------------------- .note.nv.tkinfo           --------------------------
	.section	.note.nv.tkinfo,"",@"SHT_NOTE"
	.sectionflags	@"SHF_NOTE_NV_TKINFO"
	.tkinfo
        /*0018*/ 	.word	0x00000002
        /*0030*/ 	.string	""
        /*0030*/ 	.string	"ptxas"
        /*0030*/ 	.string	"Cuda compilation tools, release 13.0, V13.0.88"
        /*0030*/ 	.string	"Build cuda_13.0.r13.0/compiler.36424714_0"
        /*0030*/ 	.string	"-arch sm_90a -m 64 "



//--------------------- .note.nv.cuinfo           --------------------------
	.section	.note.nv.cuinfo,"",@"SHT_NOTE"
	.sectionflags	@"SHF_NOTE_NV_CUINFO"
        /*0018*/ 	.short	0x0002
        /*001a*/ 	.short	0x005a
        /*001c*/ 	.short	0x0082
	.zero		2


//--------------------- .nv.info                  --------------------------
	.section	.nv.info,"",@"SHT_CUDA_INFO"
	.align	4


	//----- nvinfo : EIATTR_REGCOUNT
	.align		4
        /*0000*/ 	.byte	0x04, 0x2f
        /*0002*/ 	.short	(.L_15 - .L_14)
	.align		4
.L_14:
        /*0004*/ 	.word	index@(_ZN7cutlass13device_kernelINS_4gemm6kernel13GemmUniversalIN4cute5tupleIJiiiiEEENS1_10collective13CollectiveMmaINS1_34MainloopSm90TmaGmmaWarpSpecializedILi2ENS5_IJNS4_1CILi1EEESB_SB_EEENS1_32KernelTmaWarpSpecializedPingpongEEENS5_IJNSA_ILi64EEENSA_ILi128EEESG_EEEfNS5_IJlSB_lEEEfSI_NS4_8TiledMMAINS4_8MMA_AtomIJNS4_4SM904GMMA30MMA_64x128x8_F32TF32TF32_SS_TNILNSM_7ScaleInE1ELSO_1EEEEEENS4_6LayoutISC_NS5_IJNSA_ILi0EEESS_SS_EEEEENS5_IJNS4_10UnderscoreESV_SV_EEEEENS4_13SM90_TMA_LOADENS4_14ComposedLayoutINS4_7SwizzleILi3ELi4ELi3EEENS4_18smem_ptr_flag_bitsILi32EEENSR_INS5_IJNSA_ILi8EEENSA_ILi32EEEEEENS5_IJS15_SB_EEEEEEEvNS4_8identityESY_S19_vS1A_EENS_8epilogue10collective6detail29Sm90TmaWarpSpecializedAdapterINS1D_15DefaultEpilogueIfSI_SI_NS1C_6thread17LinearCombinationIfLi1EffLNS1H_9ScaleType4KindE0ELNS_15FloatRoundStyleE2EfEENS1_15EpilogueDefaultEEEEEvvEEEEvNT_6ParamsE)
        /*0008*/ 	.word	0x000000a8


	//----- nvinfo : EIATTR_FRAME_SIZE
	.align		4
.L_15:
        /*000c*/ 	.byte	0x04, 0x11
        /*000e*/ 	.short	(.L_17 - .L_16)
	.align		4
.L_16:
        /*0010*/ 	.word	index@(_ZN7cutlass13device_kernelINS_4gemm6kernel13GemmUniversalIN4cute5tupleIJiiiiEEENS1_10collective13CollectiveMmaINS1_34MainloopSm90TmaGmmaWarpSpecializedILi2ENS5_IJNS4_1CILi1EEESB_SB_EEENS1_32KernelTmaWarpSpecializedPingpongEEENS5_IJNSA_ILi64EEENSA_ILi128EEESG_EEEfNS5_IJlSB_lEEEfSI_NS4_8TiledMMAINS4_8MMA_AtomIJNS4_4SM904GMMA30MMA_64x128x8_F32TF32TF32_SS_TNILNSM_7ScaleInE1ELSO_1EEEEEENS4_6LayoutISC_NS5_IJNSA_ILi0EEESS_SS_EEEEENS5_IJNS4_10UnderscoreESV_SV_EEEEENS4_13SM90_TMA_LOADENS4_14ComposedLayoutINS4_7SwizzleILi3ELi4ELi3EEENS4_18smem_ptr_flag_bitsILi32EEENSR_INS5_IJNSA_ILi8EEENSA_ILi32EEEEEENS5_IJS15_SB_EEEEEEEvNS4_8identityESY_S19_vS1A_EENS_8epilogue10collective6detail29Sm90TmaWarpSpecializedAdapterINS1D_15DefaultEpilogueIfSI_SI_NS1C_6thread17LinearCombinationIfLi1EffLNS1H_9ScaleType4KindE0ELNS_15FloatRoundStyleE2EfEENS1_15EpilogueDefaultEEEEEvvEEEEvNT_6ParamsE)
        /*0014*/ 	.word	0x00000000


	//----- nvinfo : EIATTR_MIN_STACK_SIZE
	.align		4
.L_17:
        /*0018*/ 	.byte	0x04, 0x12
        /*001a*/ 	.short	(.L_19 - .L_18)
	.align		4
.L_18:
        /*001c*/ 	.word	index@(_ZN7cutlass13device_kernelINS_4gemm6kernel13GemmUniversalIN4cute5tupleIJiiiiEEENS1_10collective13CollectiveMmaINS1_34MainloopSm90TmaGmmaWarpSpecializedILi2ENS5_IJNS4_1CILi1EEESB_SB_EEENS1_32KernelTmaWarpSpecializedPingpongEEENS5_IJNSA_ILi64EEENSA_ILi128EEESG_EEEfNS5_IJlSB_lEEEfSI_NS4_8TiledMMAINS4_8MMA_AtomIJNS4_4SM904GMMA30MMA_64x128x8_F32TF32TF32_SS_TNILNSM_7ScaleInE1ELSO_1EEEEEENS4_6LayoutISC_NS5_IJNSA_ILi0EEESS_SS_EEEEENS5_IJNS4_10UnderscoreESV_SV_EEEEENS4_13SM90_TMA_LOADENS4_14ComposedLayoutINS4_7SwizzleILi3ELi4ELi3EEENS4_18smem_ptr_flag_bitsILi32EEENSR_INS5_IJNSA_ILi8EEENSA_ILi32EEEEEENS5_IJS15_SB_EEEEEEEvNS4_8identityESY_S19_vS1A_EENS_8epilogue10collective6detail29Sm90TmaWarpSpecializedAdapterINS1D_15DefaultEpilogueIfSI_SI_NS1C_6thread17LinearCombinationIfLi1EffLNS1H_9ScaleType4KindE0ELNS_15FloatRoundStyleE2EfEENS1_15EpilogueDefaultEEEEEvvEEEEvNT_6ParamsE)
        /*0020*/ 	.word	0x00000000
.L_19:


//--------------------- .nv.compat                --------------------------
	.section	.nv.compat,"",@"SHT_CUDA_COMPAT_INFO"
	.align	4
        /*0000*/ 	.byte	0x02, 0x09, 0x01, 0x00, 0x02, 0x02, 0x04, 0x00, 0x02, 0x05, 0x05, 0x00, 0x03, 0x07, 0x01, 0x01
        /*0010*/ 	.byte	0x02, 0x03, 0x01, 0x00, 0x02, 0x06, 0x01, 0x00, 0x04, 0x0b, 0x08, 0x00, 0x00, 0x00, 0x00, 0x00
        /*0020*/ 	.byte	0x00, 0x00, 0x00, 0x00


//--------------------- .nv.info._ZN7cutlass13device_kernelINS_4gemm6kernel13GemmUniversalIN4cute5tupleIJiiiiEEENS1_10collective13CollectiveMmaINS1_34MainloopSm90TmaGmmaWarpSpecializedILi2ENS5_IJNS4_1CILi1EEESB_SB_EEENS1_32KernelTmaWarpSpecializedPingpongEEENS5_IJNSA_ILi64EEENSA_ILi128EEESG_EEEfNS5_IJlSB_lEEEfSI_NS4_8TiledMMAINS4_8MMA_AtomIJNS4_4SM904GMMA30MMA_64x128x8_F32TF32TF32_SS_TNILNSM_7ScaleInE1ELSO_1EEEEEENS4_6LayoutISC_NS5_IJNSA_ILi0EEESS_SS_EEEEENS5_IJNS4_10UnderscoreESV_SV_EEEEENS4_13SM90_TMA_LOADENS4_14ComposedLayoutINS4_7SwizzleILi3ELi4ELi3EEENS4_18smem_ptr_flag_bitsILi32EEENSR_INS5_IJNSA_ILi8EEENSA_ILi32EEEEEENS5_IJS15_SB_EEEEEEEvNS4_8identityESY_S19_vS1A_EENS_8epilogue10collective6detail29Sm90TmaWarpSpecializedAdapterINS1D_15DefaultEpilogueIfSI_SI_NS1C_6thread17LinearCombinationIfLi1EffLNS1H_9ScaleType4KindE0ELNS_15FloatRoundStyleE2EfEENS1_15EpilogueDefaultEEEEEvvEEEEvNT_6ParamsE --------------------------
	.section	.nv.info._ZN7cutlass13device_kernelINS_4gemm6kernel13GemmUniversalIN4cute5tupleIJiiiiEEENS1_10collective13CollectiveMmaINS1_34MainloopSm90TmaGmmaWarpSpecializedILi2ENS5_IJNS4_1CILi1EEESB_SB_EEENS1_32KernelTmaWarpSpecializedPingpongEEENS5_IJNSA_ILi64EEENSA_ILi128EEESG_EEEfNS5_IJlSB_lEEEfSI_NS4_8TiledMMAINS4_8MMA_AtomIJNS4_4SM904GMMA30MMA_64x128x8_F32TF32TF32_SS_TNILNSM_7ScaleInE1ELSO_1EEEEEENS4_6LayoutISC_NS5_IJNSA_ILi0EEESS_SS_EEEEENS5_IJNS4_10UnderscoreESV_SV_EEEEENS4_13SM90_TMA_LOADENS4_14ComposedLayoutINS4_7SwizzleILi3ELi4ELi3EEENS4_18smem_ptr_flag_bitsILi32EEENSR_INS5_IJNSA_ILi8EEENSA_ILi32EEEEEENS5_IJS15_SB_EEEEEEEvNS4_8identityESY_S19_vS1A_EENS_8epilogue10collective6detail29Sm90TmaWarpSpecializedAdapterINS1D_15DefaultEpilogueIfSI_SI_NS1C_6thread17LinearCombinationIfLi1EffLNS1H_9ScaleType4KindE0ELNS_15FloatRoundStyleE2EfEENS1_15EpilogueDefaultEEEEEvvEEEEvNT_6ParamsE,"",@"SHT_CUDA_INFO"
	.sectionflags	@""
	.align	4


	//----- nvinfo : EIATTR_CUDA_API_VERSION
	.align		4
        /*0000*/ 	.byte	0x04, 0x37
        /*0002*/ 	.short	(.L_21 - .L_20)
.L_20:
        /*0004*/ 	.word	0x00000082


	//----- nvinfo : EIATTR_KPARAM_INFO
	.align		4
.L_21:
        /*0008*/ 	.byte	0x04, 0x17
        /*000a*/ 	.short	(.L_23 - .L_22)
.L_22:
        /*000c*/ 	.word	0x00000000
        /*0010*/ 	.short	0x0000
        /*0012*/ 	.short	0x0070
        /*0014*/ 	.byte	0x00, 0xf0, 0x01, 0x10


	//----- nvinfo : EIATTR_SPARSE_MMA_MASK
	.align		4
.L_23:
        /*0018*/ 	.byte	0x03, 0x50
        /*001a*/ 	.short	0x0000


	//----- nvinfo : EIATTR_MAXREG_COUNT
	.align		4
        /*001c*/ 	.byte	0x03, 0x1b
        /*001e*/ 	.short	0x00a8


	//----- nvinfo : EIATTR_NUM_BARRIERS
	.align		4
        /*0020*/ 	.byte	0x02, 0x4c
        /*0022*/ 	.byte	0x01
	.zero		1


	//----- nvinfo : EIATTR_EXTERNS
	.align		4
        /*0024*/ 	.byte	0x04, 0x0f
        /*0026*/ 	.short	(.L_25 - .L_24)


	//   ....[0]....
	.align		4
.L_24:
        /*0028*/ 	.word	index@(__assertfail)


	//----- nvinfo : EIATTR_MERCURY_ISA_VERSION
	.align		4
.L_25:
        /*002c*/ 	.byte	0x03, 0x5f
        /*002e*/ 	.short	0x0101


	//----- nvinfo : EIATTR_INT_WARP_WIDE_INSTR_OFFSETS
	.align		4
        /*0030*/ 	.byte	0x04, 0x31
        /*0032*/ 	.short	(.L_27 - .L_26)


	//   ....[0]....
.L_26:
        /*0034*/ 	.word	0x00000430


	//   ....[1]....
        /*0038*/ 	.word	0x00000450


	//   ....[2]....
        /*003c*/ 	.word	0x000004d0


	//   ....[3]....
        /*0040*/ 	.word	0x000004e0


	//   ....[4]....
        /*0044*/ 	.word	0x000004f0


	//   ....[5]....
        /*0048*/ 	.word	0x00000510


	//   ....[6]....
        /*004c*/ 	.word	0x00000570


	//   ....[7]....
        /*0050*/ 	.word	0x00000590


	//----- nvinfo : EIATTR_COOP_GROUP_MASK_REGIDS
	.align		4
.L_27:
        /*0054*/ 	.byte	0x04, 0x29
        /*0056*/ 	.short	(.L_29 - .L_28)


	//   ....[0]....
.L_28:
        /*0058*/ 	.word	0xffffffff


	//   ....[1]....
        /*005c*/ 	.word	0xffffffff


	//   ....[2]....
        /*0060*/ 	.word	0xffffffff


	//   ....[3]....
        /*0064*/ 	.word	0xffffffff


	//   ....[4]....
        /*0068*/ 	.word	0xffffffff


	//   ....[5]....
        /*006c*/ 	.word	0xffffffff


	//----- nvinfo : EIATTR_COOP_GROUP_INSTR_OFFSETS
	.align		4
.L_29:
        /*0070*/ 	.byte	0x04, 0x28
        /*0072*/ 	.short	(.L_31 - .L_30)


	//   ....[0]....
.L_30:
        /*0074*/ 	.word	0x00000050


	//   ....[1]....
        /*0078*/ 	.word	0x00000080


	//   ....[2]....
        /*007c*/ 	.word	0x00000180


	//   ....[3]....
        /*0080*/ 	.word	0x00000350


	//   ....[4]....
        /*0084*/ 	.word	0x00000390


	//   ....[5]....
        /*0088*/ 	.word	0x000003d0


	//----- nvinfo : EIATTR_REG_RECONFIG
	.align		4
.L_31:
        /*008c*/ 	.byte	0x01, 0x54
	.zero		2


	//----- nvinfo : EIATTR_SYSCALL_OFFSETS
	.align		4
        /*0090*/ 	.byte	0x04, 0x46
        /*0092*/ 	.short	(.L_33 - .L_32)


	//   ....[0]....
.L_32:
        /*0094*/ 	.word	0x00001740


	//----- nvinfo : EIATTR_MBARRIER_INSTR_OFFSETS
	.align		4
.L_33:
        /*0098*/ 	.byte	0x04, 0x39
        /*009a*/ 	.short	(.L_35 - .L_34)


	//   ....[0]....
.L_34:
        /*009c*/ 	.word	0x00000300
        /*00a0*/ 	.word	0x000000ff
        /*00a4*/ 	.word	0x00000000
        /*00a8*/ 	.short	0x0100
        /*00aa*/ 	.byte	0x09
	.zero		1


	//   ....[1]....
        /*00ac*/ 	.word	0x00000310
        /*00b0*/ 	.word	0x000000ff
        /*00b4*/ 	.word	0x00000010
        /*00b8*/ 	.short	0x0100
        /*00ba*/ 	.byte	0x09
	.zero		1


	//   ....[2]....
        /*00bc*/ 	.word	0x00000320
        /*00c0*/ 	.word	0x000000ff
        /*00c4*/ 	.word	0x00000008
        /*00c8*/ 	.short	0x0100
        /*00ca*/ 	.byte	0x09
	.zero		1


	//   ....[3]....
        /*00cc*/ 	.word	0x00000330
        /*00d0*/ 	.word	0x000000ff
        /*00d4*/ 	.word	0x00000018
        /*00d8*/ 	.short	0x0100
        /*00da*/ 	.byte	0x09
	.zero		1


	//   ....[4]....
        /*00dc*/ 	.word	0x000005b0
        /*00e0*/ 	.word	0x000000ff
        /*00e4*/ 	.word	0x00000050
        /*00e8*/ 	.short	0x0100
        /*00ea*/ 	.byte	0x09
	.zero		1


	//   ....[5]....
        /*00ec*/ 	.word	0x000005c0
        /*00f0*/ 	.word	0x000000ff
        /*00f4*/ 	.word	0x00000058
        /*00f8*/ 	.short	0x0100
        /*00fa*/ 	.byte	0x09
	.zero		1


	//   ....[6]....
        /*00fc*/ 	.word	0x00000600
        /*0100*/ 	.word	0x000000ff
        /*0104*/ 	.word	0x00000030
        /*0108*/ 	.short	0x0100
        /*010a*/ 	.byte	0x0a
	.zero		1


	//   ....[7]....
        /*010c*/ 	.word	0x00000620
        /*0110*/ 	.word	0x000000ff
        /*0114*/ 	.word	0x00000038
        /*0118*/ 	.short	0x0100
        /*011a*/ 	.byte	0x0a
	.zero		1


	//   ....[8]....
        /*011c*/ 	.word	0x00000630
        /*0120*/ 	.word	0x000000ff
        /*0124*/ 	.word	0x00000040
        /*0128*/ 	.short	0x0100
        /*012a*/ 	.byte	0x0a
	.zero		1


	//   ....[9]....
        /*012c*/ 	.word	0x00000640
        /*0130*/ 	.word	0x000000ff
        /*0134*/ 	.word	0x00000048
        /*0138*/ 	.short	0x0100
        /*013a*/ 	.byte	0x0a
	.zero		1


	//   ....[10]....
        /*013c*/ 	.word	0x00001600
        /*0140*/ 	.word	0x0000005f
        /*0144*/ 	.word	0xfffffff8
        /*0148*/ 	.short	0x010a
        /*014a*/ 	.byte	0x3f
	.zero		1


	//   ....[11]....
        /*014c*/ 	.word	0x000017d0
        /*0150*/ 	.word	0x00000003
        /*0154*/ 	.word	0x00000000
        /*0158*/ 	.short	0x010a
        /*015a*/ 	.byte	0x3f
	.zero		1


	//   ....[12]....
        /*015c*/ 	.word	0x00001830
        /*0160*/ 	.word	0x00000003
        /*0164*/ 	.word	0x00000000
        /*0168*/ 	.short	0x010a
        /*016a*/ 	.byte	0x3f
	.zero		1


	//   ....[13]....
        /*016c*/ 	.word	0x000020d0
        /*0170*/ 	.word	0x000000ff
        /*0174*/ 	.word	0x00000000
        /*0178*/ 	.short	0x010a
        /*017a*/ 	.byte	0x04
	.zero		1


	//   ....[14]....
        /*017c*/ 	.word	0x00002110
        /*0180*/ 	.word	0x000000ff
        /*0184*/ 	.word	0x00000000
        /*0188*/ 	.short	0x010a
        /*018a*/ 	.byte	0x04
	.zero		1


	//   ....[15]....
        /*018c*/ 	.word	0x000028c0
        /*0190*/ 	.word	0x000000ff
        /*0194*/ 	.word	0x00000000
        /*0198*/ 	.short	0x0101
        /*019a*/ 	.byte	0x04
	.zero		1


	//   ....[16]....
        /*019c*/ 	.word	0x000029b0
        /*01a0*/ 	.word	0x00000063
        /*01a4*/ 	.word	0x00000000
        /*01a8*/ 	.short	0x0101
        /*01aa*/ 	.byte	0x32
	.zero		1


	//   ....[17]....
        /*01ac*/ 	.word	0x00002a70
        /*01b0*/ 	.word	0x000000ff
        /*01b4*/ 	.word	0x00000000
        /*01b8*/ 	.short	0x0101
        /*01ba*/ 	.byte	0x04
	.zero		1


	//   ....[18]....
        /*01bc*/ 	.word	0x00002ac0
        /*01c0*/ 	.word	0x0000005f
        /*01c4*/ 	.word	0x00000008
        /*01c8*/ 	.short	0x010a
        /*01ca*/ 	.byte	0x3f
	.zero		1


	//   ....[19]....
        /*01cc*/ 	.word	0x00005f80
        /*01d0*/ 	.word	0x00000060
        /*01d4*/ 	.word	0x00000000
        /*01d8*/ 	.short	0x0101
        /*01da*/ 	.byte	0x32
	.zero		1


	//   ....[20]....
        /*01dc*/ 	.word	0x00006990
        /*01e0*/ 	.word	0x00000007
        /*01e4*/ 	.word	0x00000010
        /*01e8*/ 	.short	0x010a
        /*01ea*/ 	.byte	0x3f
	.zero		1


	//   ....[21]....
        /*01ec*/ 	.word	0x00006f60
        /*01f0*/ 	.word	0x00000003
        /*01f4*/ 	.word	0x00000058
        /*01f8*/ 	.short	0x0101
        /*01fa*/ 	.byte	0x3f
	.zero		1


	//   ....[22]....
        /*01fc*/ 	.word	0x000076d0
        /*0200*/ 	.word	0x00000007
        /*0204*/ 	.word	0x00000000
        /*0208*/ 	.short	0x010a
        /*020a*/ 	.byte	0x3f
	.zero		1


	//   ....[23]....
        /*020c*/ 	.word	0x00007750
        /*0210*/ 	.word	0x00000003
        /*0214*/ 	.word	0x00000000
        /*0218*/ 	.short	0x010a
        /*021a*/ 	.byte	0x3f
	.zero		1


	//   ....[24]....
        /*021c*/ 	.word	0x000077b0
        /*0220*/ 	.word	0x0000005f
        /*0224*/ 	.word	0xfffffff8
        /*0228*/ 	.short	0x010a
        /*022a*/ 	.byte	0x3f
	.zero		1


	//   ....[25]....
        /*022c*/ 	.word	0x00007800
        /*0230*/ 	.word	0x00000003
        /*0234*/ 	.word	0x00000000
        /*0238*/ 	.short	0x010a
        /*023a*/ 	.byte	0x3f
	.zero		1


	//   ....[26]....
        /*023c*/ 	.word	0x00007860
        /*0240*/ 	.word	0x00000004
        /*0244*/ 	.word	0x00000000
        /*0248*/ 	.short	0x010a
        /*024a*/ 	.byte	0x3f
	.zero		1


	//   ....[27]....
        /*024c*/ 	.word	0x000078b0
        /*0250*/ 	.word	0x0000005f
        /*0254*/ 	.word	0x00000008
        /*0258*/ 	.short	0x010a
        /*025a*/ 	.byte	0x3f
	.zero		1


	//   ....[28]....
        /*025c*/ 	.word	0x00007980
        /*0260*/ 	.word	0x00000007
        /*0264*/ 	.word	0x00000010
        /*0268*/ 	.short	0x010a
        /*026a*/ 	.byte	0x3f
	.zero		1


	//   ....[29]....
        /*026c*/ 	.word	0x00007a50
        /*0270*/ 	.word	0x00000007
        /*0274*/ 	.word	0x00000000
        /*0278*/ 	.short	0x010a
        /*027a*/ 	.byte	0x3f
	.zero		1


	//----- nvinfo : EIATTR_NUM_MBARRIERS
	.align		4
.L_35:
        /*027c*/ 	.byte	0x03, 0x38
        /*027e*/ 	.short	0x000a


	//----- nvinfo : EIATTR_EXIT_INSTR_OFFSETS
	.align		4
        /*0280*/ 	.byte	0x04, 0x1c
        /*0282*/ 	.short	(.L_37 - .L_36)


	//   ....[0]....
.L_36:
        /*0284*/ 	.word	0x00001200


	//   ....[1]....
        /*0288*/ 	.word	0x00001260


	//   ....[2]....
        /*028c*/ 	.word	0x000066c0


	//   ....[3]....
        /*0290*/ 	.word	0x000066f0


	//   ....[4]....
        /*0294*/ 	.word	0x000077a0


	//----- nvinfo : EIATTR_MAX_THREADS
	.align		4
.L_37:
        /*0298*/ 	.byte	0x04, 0x05
        /*029a*/ 	.short	(.L_39 - .L_38)
.L_38:
        /*029c*/ 	.word	0x00000180
        /*02a0*/ 	.word	0x00000001
        /*02a4*/ 	.word	0x00000001


	//----- nvinfo : EIATTR_CRS_STACK_SIZE
	.align		4
.L_39:
        /*02a8*/ 	.byte	0x04, 0x1e
        /*02aa*/ 	.short	(.L_41 - .L_40)
.L_40:
        /*02ac*/ 	.word	0x00000000


	//----- nvinfo : EIATTR_CBANK_PARAM_SIZE
	.align		4
.L_41:
        /*02b0*/ 	.byte	0x03, 0x19
        /*02b2*/ 	.short	0x0470


	//----- nvinfo : EIATTR_PARAM_CBANK
	.align		4
        /*02b4*/ 	.byte	0x04, 0x0a
        /*02b6*/ 	.short	(.L_43 - .L_42)
	.align		4
.L_42:
        /*02b8*/ 	.word	index@(.nv.constant0._ZN7cutlass13device_kernelINS_4gemm6kernel13GemmUniversalIN4cute5tupleIJiiiiEEENS1_10collective13CollectiveMmaINS1_34MainloopSm90TmaGmmaWarpSpecializedILi2ENS5_IJNS4_1CILi1EEESB_SB_EEENS1_32KernelTmaWarpSpecializedPingpongEEENS5_IJNSA_ILi64EEENSA_ILi128EEESG_EEEfNS5_IJlSB_lEEEfSI_NS4_8TiledMMAINS4_8MMA_AtomIJNS4_4SM904GMMA30MMA_64x128x8_F32TF32TF32_SS_TNILNSM_7ScaleInE1ELSO_1EEEEEENS4_6LayoutISC_NS5_IJNSA_ILi0EEESS_SS_EEEEENS5_IJNS4_10UnderscoreESV_SV_EEEEENS4_13SM90_TMA_LOADENS4_14ComposedLayoutINS4_7SwizzleILi3ELi4ELi3EEENS4_18smem_ptr_flag_bitsILi32EEENSR_INS5_IJNSA_ILi8EEENSA_ILi32EEEEEENS5_IJS15_SB_EEEEEEEvNS4_8identityESY_S19_vS1A_EENS_8epilogue10collective6detail29Sm90TmaWarpSpecializedAdapterINS1D_15DefaultEpilogueIfSI_SI_NS1C_6thread17LinearCombinationIfLi1EffLNS1H_9ScaleType4KindE0ELNS_15FloatRoundStyleE2EfEENS1_15EpilogueDefaultEEEEEvvEEEEvNT_6ParamsE)
        /*02bc*/ 	.short	0x0210
        /*02be*/ 	.short	0x0470


	//----- nvinfo : EIATTR_SW_WAR
	.align		4
.L_43:
        /*02c0*/ 	.byte	0x04, 0x36
        /*02c2*/ 	.short	(.L_45 - .L_44)
.L_44:
        /*02c4*/ 	.word	0x00000008
.L_45:


//--------------------- .nv.callgraph             --------------------------
	.section	.nv.callgraph,"",@"SHT_CUDA_CALLGRAPH"
	.align	4
	.sectionentsize	8
	.align		4
        /*0000*/ 	.word	0x00000000
	.align		4
        /*0004*/ 	.word	0xffffffff
	.align		4
        /*0008*/ 	.word	index@(_ZN7cutlass13device_kernelINS_4gemm6kernel13GemmUniversalIN4cute5tupleIJiiiiEEENS1_10collective13CollectiveMmaINS1_34MainloopSm90TmaGmmaWarpSpecializedILi2ENS5_IJNS4_1CILi1EEESB_SB_EEENS1_32KernelTmaWarpSpecializedPingpongEEENS5_IJNSA_ILi64EEENSA_ILi128EEESG_EEEfNS5_IJlSB_lEEEfSI_NS4_8TiledMMAINS4_8MMA_AtomIJNS4_4SM904GMMA30MMA_64x128x8_F32TF32TF32_SS_TNILNSM_7ScaleInE1ELSO_1EEEEEENS4_6LayoutISC_NS5_IJNSA_ILi0EEESS_SS_EEEEENS5_IJNS4_10UnderscoreESV_SV_EEEEENS4_13SM90_TMA_LOADENS4_14ComposedLayoutINS4_7SwizzleILi3ELi4ELi3EEENS4_18smem_ptr_flag_bitsILi32EEENSR_INS5_IJNSA_ILi8EEENSA_ILi32EEEEEENS5_IJS15_SB_EEEEEEEvNS4_8identityESY_S19_vS1A_EENS_8epilogue10collective6detail29Sm90TmaWarpSpecializedAdapterINS1D_15DefaultEpilogueIfSI_SI_NS1C_6thread17LinearCombinationIfLi1EffLNS1H_9ScaleType4KindE0ELNS_15FloatRoundStyleE2EfEENS1_15EpilogueDefaultEEEEEvvEEEEvNT_6ParamsE)
	.align		4
        /*000c*/ 	.word	index@(__assertfail)
	.align		4
        /*0010*/ 	.word	0x00000000
	.align		4
        /*0014*/ 	.word	0xfffffffe
	.align		4
        /*0018*/ 	.word	0x00000000
	.align		4
        /*001c*/ 	.word	0xfffffffd
	.align		4
        /*0020*/ 	.word	0x00000000
	.align		4
        /*0024*/ 	.word	0xfffffffc


//--------------------- .nv.constant4             --------------------------
	.section	.nv.constant4,"a",@progbits
	.align	8
	.align		8
.nv.constant4:
        /*0000*/ 	.dword	__assertfail
	.align		8
        /*0008*/ 	.dword	__unnamed_1
	.align		8
        /*0010*/ 	.dword	_ZN40_INTERNAL_025ea5c4_4_k_cu_aff59b5e_222924cuda3std3__45__cpo5beginE
	.align		8
        /*0018*/ 	.dword	_ZN40_INTERNAL_025ea5c4_4_k_cu_aff59b5e_222924cuda3std3__45__cpo3endE
	.align		8
        /*0020*/ 	.dword	_ZN40_INTERNAL_025ea5c4_4_k_cu_aff59b5e_222924cuda3std3__45__cpo6cbeginE
	.align		8
        /*0028*/ 	.dword	_ZN40_INTERNAL_025ea5c4_4_k_cu_aff59b5e_222924cuda3std3__45__cpo4cendE
	.align		8
        /*0030*/ 	.dword	_ZN40_INTERNAL_025ea5c4_4_k_cu_aff59b5e_222924cuda3std3__442_GLOBAL__N__025ea5c4_4_k_cu_aff59b5e_222926ignoreE
	.align		8
        /*0038*/ 	.dword	_ZN40_INTERNAL_025ea5c4_4_k_cu_aff59b5e_222924cuda3std3__419piecewise_constructE
	.align		8
        /*0040*/ 	.dword	_ZN40_INTERNAL_025ea5c4_4_k_cu_aff59b5e_222924cuda3std3__48in_placeE
	.align		8
        /*0048*/ 	.dword	_ZN40_INTERNAL_025ea5c4_4_k_cu_aff59b5e_222924cuda3std6ranges3__45__cpo4swapE
	.align		8
        /*0050*/ 	.dword	_ZN40_INTERNAL_025ea5c4_4_k_cu_aff59b5e_222924cuda3std6ranges3__45__cpo9iter_moveE
	.align		8
        /*0058*/ 	.dword	_ZN40_INTERNAL_025ea5c4_4_k_cu_aff59b5e_222924cute7productE
	.align		8
        /*0060*/ 	.dword	_ZN40_INTERNAL_025ea5c4_4_k_cu_aff59b5e_222924cute1_E
	.align		8
        /*0068*/ 	.dword	$str$22
	.align		8
        /*0070*/ 	.dword	$str$23


//--------------------- .text._ZN7cutlass13device_kernelINS_4gemm6kernel13GemmUniversalIN4cute5tupleIJiiiiEEENS1_10collective13CollectiveMmaINS1_34MainloopSm90TmaGmmaWarpSpecializedILi2ENS5_IJNS4_1CILi1EEESB_SB_EEENS1_32KernelTmaWarpSpecializedPingpongEEENS5_IJNSA_ILi64EEENSA_ILi128EEESG_EEEfNS5_IJlSB_lEEEfSI_NS4_8TiledMMAINS4_8MMA_AtomIJNS4_4SM904GMMA30MMA_64x128x8_F32TF32TF32_SS_TNILNSM_7ScaleInE1ELSO_1EEEEEENS4_6LayoutISC_NS5_IJNSA_ILi0EEESS_SS_EEEEENS5_IJNS4_10UnderscoreESV_SV_EEEEENS4_13SM90_TMA_LOADENS4_14ComposedLayoutINS4_7SwizzleILi3ELi4ELi3EEENS4_18smem_ptr_flag_bitsILi32EEENSR_INS5_IJNSA_ILi8EEENSA_ILi32EEEEEENS5_IJS15_SB_EEEEEEEvNS4_8identityESY_S19_vS1A_EENS_8epilogue10collective6detail29Sm90TmaWarpSpecializedAdapterINS1D_15DefaultEpilogueIfSI_SI_NS1C_6thread17LinearCombinationIfLi1EffLNS1H_9ScaleType4KindE0ELNS_15FloatRoundStyleE2EfEENS1_15EpilogueDefaultEEEEEvvEEEEvNT_6ParamsE --------------------------
	.section	.text._ZN7cutlass13device_kernelINS_4gemm6kernel13GemmUniversalIN4cute5tupleIJiiiiEEENS1_10collective13CollectiveMmaINS1_34MainloopSm90TmaGmmaWarpSpecializedILi2ENS5_IJNS4_1CILi1EEESB_SB_EEENS1_32KernelTmaWarpSpecializedPingpongEEENS5_IJNSA_ILi64EEENSA_ILi128EEESG_EEEfNS5_IJlSB_lEEEfSI_NS4_8TiledMMAINS4_8MMA_AtomIJNS4_4SM904GMMA30MMA_64x128x8_F32TF32TF32_SS_TNILNSM_7ScaleInE1ELSO_1EEEEEENS4_6LayoutISC_NS5_IJNSA_ILi0EEESS_SS_EEEEENS5_IJNS4_10UnderscoreESV_SV_EEEEENS4_13SM90_TMA_LOADENS4_14ComposedLayoutINS4_7SwizzleILi3ELi4ELi3EEENS4_18smem_ptr_flag_bitsILi32EEENSR_INS5_IJNSA_ILi8EEENSA_ILi32EEEEEENS5_IJS15_SB_EEEEEEEvNS4_8identityESY_S19_vS1A_EENS_8epilogue10collective6detail29Sm90TmaWarpSpecializedAdapterINS1D_15DefaultEpilogueIfSI_SI_NS1C_6thread17LinearCombinationIfLi1EffLNS1H_9ScaleType4KindE0ELNS_15FloatRoundStyleE2EfEENS1_15EpilogueDefaultEEEEEvvEEEEvNT_6ParamsE,"ax",@progbits
	.align	128
.text._ZN7cutlass13device_kernelINS_4gemm6kernel13GemmUniversalIN4cute5tupleIJiiiiEEENS1_10collective13CollectiveMmaINS1_34MainloopSm90TmaGmmaWarpSpecializedILi2ENS5_IJNS4_1CILi1EEESB_SB_EEENS1_32KernelTmaWarpSpecializedPingpongEEENS5_IJNSA_ILi64EEENSA_ILi128EEESG_EEEfNS5_IJlSB_lEEEfSI_NS4_8TiledMMAINS4_8MMA_AtomIJNS4_4SM904GMMA30MMA_64x128x8_F32TF32TF32_SS_TNILNSM_7ScaleInE1ELSO_1EEEEEENS4_6LayoutISC_NS5_IJNSA_ILi0EEESS_SS_EEEEENS5_IJNS4_10UnderscoreESV_SV_EEEEENS4_13SM90_TMA_LOADENS4_14ComposedLayoutINS4_7SwizzleILi3ELi4ELi3EEENS4_18smem_ptr_flag_bitsILi32EEENSR_INS5_IJNSA_ILi8EEENSA_ILi32EEEEEENS5_IJS15_SB_EEEEEEEvNS4_8identityESY_S19_vS1A_EENS_8epilogue10collective6detail29Sm90TmaWarpSpecializedAdapterINS1D_15DefaultEpilogueIfSI_SI_NS1C_6thread17LinearCombinationIfLi1EffLNS1H_9ScaleType4KindE0ELNS_15FloatRoundStyleE2EfEENS1_15EpilogueDefaultEEEEEvvEEEEvNT_6ParamsE:
        .type           _ZN7cutlass13device_kernelINS_4gemm6kernel13GemmUniversalIN4cute5tupleIJiiiiEEENS1_10collective13CollectiveMmaINS1_34MainloopSm90TmaGmmaWarpSpecializedILi2ENS5_IJNS4_1CILi1EEESB_SB_EEENS1_32KernelTmaWarpSpecializedPingpongEEENS5_IJNSA_ILi64EEENSA_ILi128EEESG_EEEfNS5_IJlSB_lEEEfSI_NS4_8TiledMMAINS4_8MMA_AtomIJNS4_4SM904GMMA30MMA_64x128x8_F32TF32TF32_SS_TNILNSM_7ScaleInE1ELSO_1EEEEEENS4_6LayoutISC_NS5_IJNSA_ILi0EEESS_SS_EEEEENS5_IJNS4_10UnderscoreESV_SV_EEEEENS4_13SM90_TMA_LOADENS4_14ComposedLayoutINS4_7SwizzleILi3ELi4ELi3EEENS4_18smem_ptr_flag_bitsILi32EEENSR_INS5_IJNSA_ILi8EEENSA_ILi32EEEEEENS5_IJS15_SB_EEEEEEEvNS4_8identityESY_S19_vS1A_EENS_8epilogue10collective6detail29Sm90TmaWarpSpecializedAdapterINS1D_15DefaultEpilogueIfSI_SI_NS1C_6thread17LinearCombinationIfLi1EffLNS1H_9ScaleType4KindE0ELNS_15FloatRoundStyleE2EfEENS1_15EpilogueDefaultEEEEEvvEEEEvNT_6ParamsE,@function
        .size           _ZN7cutlass13device_kernelINS_4gemm6kernel13GemmUniversalIN4cute5tupleIJiiiiEEENS1_10collective13CollectiveMmaINS1_34MainloopSm90TmaGmmaWarpSpecializedILi2ENS5_IJNS4_1CILi1EEESB_SB_EEENS1_32KernelTmaWarpSpecializedPingpongEEENS5_IJNSA_ILi64EEENSA_ILi128EEESG_EEEfNS5_IJlSB_lEEEfSI_NS4_8TiledMMAINS4_8MMA_AtomIJNS4_4SM904GMMA30MMA_64x128x8_F32TF32TF32_SS_TNILNSM_7ScaleInE1ELSO_1EEEEEENS4_6LayoutISC_NS5_IJNSA_ILi0EEESS_SS_EEEEENS5_IJNS4_10UnderscoreESV_SV_EEEEENS4_13SM90_TMA_LOADENS4_14ComposedLayoutINS4_7SwizzleILi3ELi4ELi3EEENS4_18smem_ptr_flag_bitsILi32EEENSR_INS5_IJNSA_ILi8EEENSA_ILi32EEEEEENS5_IJS15_SB_EEEEEEEvNS4_8identityESY_S19_vS1A_EENS_8epilogue10collective6detail29Sm90TmaWarpSpecializedAdapterINS1D_15DefaultEpilogueIfSI_SI_NS1C_6thread17LinearCombinationIfLi1EffLNS1H_9ScaleType4KindE0ELNS_15FloatRoundStyleE2EfEENS1_15EpilogueDefaultEEEEEvvEEEEvNT_6ParamsE,(.L_x_192 - _ZN7cutlass13device_kernelINS_4gemm6kernel13GemmUniversalIN4cute5tupleIJiiiiEEENS1_10collective13CollectiveMmaINS1_34MainloopSm90TmaGmmaWarpSpecializedILi2ENS5_IJNS4_1CILi1EEESB_SB_EEENS1_32KernelTmaWarpSpecializedPingpongEEENS5_IJNSA_ILi64EEENSA_ILi128EEESG_EEEfNS5_IJlSB_lEEEfSI_NS4_8TiledMMAINS4_8MMA_AtomIJNS4_4SM904GMMA30MMA_64x128x8_F32TF32TF32_SS_TNILNSM_7ScaleInE1ELSO_1EEEEEENS4_6LayoutISC_NS5_IJNSA_ILi0EEESS_SS_EEEEENS5_IJNS4_10UnderscoreESV_SV_EEEEENS4_13SM90_TMA_LOADENS4_14ComposedLayoutINS4_7SwizzleILi3ELi4ELi3EEENS4_18smem_ptr_flag_bitsILi32EEENSR_INS5_IJNSA_ILi8EEENSA_ILi32EEEEEENS5_IJS15_SB_EEEEEEEvNS4_8identityESY_S19_vS1A_EENS_8epilogue10collective6detail29Sm90TmaWarpSpecializedAdapterINS1D_15DefaultEpilogueIfSI_SI_NS1C_6thread17LinearCombinationIfLi1EffLNS1H_9ScaleType4KindE0ELNS_15FloatRoundStyleE2EfEENS1_15EpilogueDefaultEEEEEvvEEEEvNT_6ParamsE)
        .other          _ZN7cutlass13device_kernelINS_4gemm6kernel13GemmUniversalIN4cute5tupleIJiiiiEEENS1_10collective13CollectiveMmaINS1_34MainloopSm90TmaGmmaWarpSpecializedILi2ENS5_IJNS4_1CILi1EEESB_SB_EEENS1_32KernelTmaWarpSpecializedPingpongEEENS5_IJNSA_ILi64EEENSA_ILi128EEESG_EEEfNS5_IJlSB_lEEEfSI_NS4_8TiledMMAINS4_8MMA_AtomIJNS4_4SM904GMMA30MMA_64x128x8_F32TF32TF32_SS_TNILNSM_7ScaleInE1ELSO_1EEEEEENS4_6LayoutISC_NS5_IJNSA_ILi0EEESS_SS_EEEEENS5_IJNS4_10UnderscoreESV_SV_EEEEENS4_13SM90_TMA_LOADENS4_14ComposedLayoutINS4_7SwizzleILi3ELi4ELi3EEENS4_18smem_ptr_flag_bitsILi32EEENSR_INS5_IJNSA_ILi8EEENSA_ILi32EEEEEENS5_IJS15_SB_EEEEEEEvNS4_8identityESY_S19_vS1A_EENS_8epilogue10collective6detail29Sm90TmaWarpSpecializedAdapterINS1D_15DefaultEpilogueIfSI_SI_NS1C_6thread17LinearCombinationIfLi1EffLNS1H_9ScaleType4KindE0ELNS_15FloatRoundStyleE2EfEENS1_15EpilogueDefaultEEEEEvvEEEEvNT_6ParamsE,@"STO_CUDA_ENTRY STV_DEFAULT"
_ZN7cutlass13device_kernelINS_4gemm6kernel13GemmUniversalIN4cute5tupleIJiiiiEEENS1_10collective13CollectiveMmaINS1_34MainloopSm90TmaGmmaWarpSpecializedILi2ENS5_IJNS4_1CILi1EEESB_SB_EEENS1_32KernelTmaWarpSpecializedPingpongEEENS5_IJNSA_ILi64EEENSA_ILi128EEESG_EEEfNS5_IJlSB_lEEEfSI_NS4_8TiledMMAINS4_8MMA_AtomIJNS4_4SM904GMMA30MMA_64x128x8_F32TF32TF32_SS_TNILNSM_7ScaleInE1ELSO_1EEEEEENS4_6LayoutISC_NS5_IJNSA_ILi0EEESS_SS_EEEEENS5_IJNS4_10UnderscoreESV_SV_EEEEENS4_13SM90_TMA_LOADENS4_14ComposedLayoutINS4_7SwizzleILi3ELi4ELi3EEENS4_18smem_ptr_flag_bitsILi32EEENSR_INS5_IJNSA_ILi8EEENSA_ILi32EEEEEENS5_IJS15_SB_EEEEEEEvNS4_8identityESY_S19_vS1A_EENS_8epilogue10collective6detail29Sm90TmaWarpSpecializedAdapterINS1D_15DefaultEpilogueIfSI_SI_NS1C_6thread17LinearCombinationIfLi1EffLNS1H_9ScaleType4KindE0ELNS_15FloatRoundStyleE2EfEENS1_15EpilogueDefaultEEEEEvvEEEEvNT_6ParamsE:
[----:B------:R-:W0:Y:S01]  /*0000*/  LDC R1, c[0x0][0x28] ;  /* 0x00000a00ff017b82 */ /* 0x000e220000000800 */
[----:B------:R-:W1:Y:S01]  /*0010*/  S2R R4, SR_TID.X ;  /* 0x0000000000047919 */ /* 0x000e620000002100 */
[----:B------:R-:W-:Y:S01]  /*0020*/  ELECT P0, URZ, PT ;  /* 0x00000000003f782f */ /* 0x000fe20003800000 */
[----:B------:R-:W-:Y:S01]  /*0030*/  BSSY B0, `(.L_x_0) ;  /* 0x0000014000007945 */ /* 0x000fe20003800000 */
[----:B-1----:R-:W-:-:S05]  /*0040*/  SHF.R.U32.HI R0, RZ, 0x5, R4 ;  /* 0x00000005ff007819 */ /* 0x002fca0000011604 */
[----:B------:R-:W1:Y:S02]  /*0050*/  SHFL.IDX PT, R2, R0, RZ, 0x1f ;  /* 0x00001fff00027589 */ /* 0x000e6400000e0000 */
[----:B-1----:R-:W-:Y:S02]  /*0060*/  R2UR UR8, R2 ;  /* 0x00000000020872ca */ /* 0x002fe400000e0000 */
[----:B------:R-:W-:-:S05]  /*0070*/  SHF.R.U32.HI R2, RZ, 0x7, R4 ;  /* 0x00000007ff027819 */ /* 0x000fca0000011604 */
[----:B------:R1:W2:Y:S06]  /*0080*/  SHFL.IDX PT, R3, R2, RZ, 0x1f ;  /* 0x00001fff02037589 */ /* 0x0002ac00000e0000 */
[----:B------:R-:W-:Y:S02]  /*0090*/  USHF.R.S32.HI UR4, URZ, 0x1f, UR8 ;  /* 0x0000001f3f047899 */ /* 0x000fe40008011408 */
[----:B------:R-:W-:Y:S02]  /*00a0*/  ISETP.NE.OR P0, PT, RZ, UR8, !P0 ;  /* 0x00000008ff007c0c */ /* 0x000fe4000c705670 */
[----:B------:R-:W-:-:S04]  /*00b0*/  ULEA.HI UR4, UR4, UR8, URZ, 0x2 ;  /* 0x0000000804047291 */ /* 0x000fc8000f8f103f */
[----:B------:R-:W-:-:S04]  /*00c0*/  ULOP3.LUT UR4, UR4, 0xfffffffc, URZ, 0xc0, !UPT ;  /* 0xfffffffc04047892 */ /* 0x000fc8000f8ec03f */
[----:B------:R-:W-:-:S03]  /*00d0*/  UIADD3 UR8, UR8, -UR4, URZ ;  /* 0x8000000408087290 */ /* 0x000fc6000fffe03f */
[----:B01----:R-:W-:Y:S09]  /*00e0*/  @P0 BRA `(.L_x_1) ;  /* 0x0000000000200947 */ /* 0x003ff20003800000 */
[----:B------:R-:W-:Y:S02]  /*00f0*/  ULDC.64 UR4, c[0x0][0x198] ;  /* 0x0000660000047ab9 */ /* 0x000fe40000000a00 */
[----:B------:R-:W-:Y:S02]  /*0100*/  UIADD3 UR6, UP0, UR4, 0xf0, URZ ;  /* 0x000000f004067890 */ /* 0x000fe4000ff1e03f */
[----:B------:R-:W-:Y:S02]  /*0110*/  UIADD3 UR4, UP1, UR4, 0x1f0, URZ ;  /* 0x000001f004047890 */ /* 0x000fe4000ff3e03f */
[----:B------:R-:W-:Y:S02]  /*0120*/  UIADD3.X UR7, URZ, UR5, URZ, UP0, !UPT ;  /* 0x000000053f077290 */ /* 0x000fe400087fe43f */
[----:B------:R-:W-:-:S07]  /*0130*/  UIADD3.X UR5, URZ, UR5, URZ, UP1, !UPT ;  /* 0x000000053f057290 */ /* 0x000fce0008ffe43f */
[----:B------:R0:W-:Y:S02]  /*0140*/  UTMACCTL.PF [UR6] ;  /* 0x00000000060079b9 */ /* 0x0001e40008040000 */
[----:B------:R0:W-:Y:S02]  /*0150*/  UTMACCTL.PF [UR4] ;  /* 0x00000000040079b9 */ /* 0x0001e40008040000 */
[----:B0-----:R-:W-:Y:S01]  /*0160*/  NOP ;  /* 0x0000000000007918 */ /* 0x001fe20000000000 */
.L_x_1:
[----:B------:R-:W-:Y:S05]  /*0170*/  BSYNC B0 ;  /* 0x0000000000007941 */ /* 0x000fea0003800000 */
.L_x_0:
[----:B------:R-:W0:Y:S01]  /*0180*/  SHFL.IDX PT, R5, R0, RZ, 0x1f ;  /* 0x00001fff00057589 */ /* 0x000e2200000e0000 */
[----:B--2---:R-:W-:Y:S01]  /*0190*/  R2UR UR15, R3 ;  /* 0x00000000030f72ca */ /* 0x004fe200000e0000 */
[----:B------:R-:W-:-:S04]  /*01a0*/  UISETP.NE.AND UP0, UPT, UR8, 0x3, UPT ;  /* 0x000000030800788c */ /* 0x000fc8000bf05270 */
[----:B------:R-:W-:-:S08]  /*01b0*/  UISETP.EQ.OR UP0, UPT, UR8, URZ, !UP0 ;  /* 0x0000003f0800728c */ /* 0x000fd0000c702670 */
[----:B------:R-:W-:Y:S02]  /*01c0*/  UIADD3 UR18, UR15, -0x1, URZ ;  /* 0xffffffff0f127890 */ /* 0x000fe4000fffe03f */
[----:B------:R-:W-:Y:S02]  /*01d0*/  UISETP.EQ.AND UP0, UPT, UR15, URZ, UP0 ;  /* 0x0000003f0f00728c */ /* 0x000fe40008702270 */
[----:B------:R-:W-:Y:S02]  /*01e0*/  UISETP.GE.U32.AND UP1, UPT, UR18, 0x2, UPT ;  /* 0x000000021200788c */ /* 0x000fe4000bf26070 */
[----:B------:R-:W-:Y:S01]  /*01f0*/  USEL UR39, URZ, 0x1, !UP0 ;  /* 0x000000013f277887 */ /* 0x000fe2000c000000 */
[----:B0-----:R-:W-:-:S03]  /*0200*/  ISETP.NE.AND P0, PT, R5, RZ, PT ;  /* 0x000000ff0500720c */ /* 0x001fc60003f05270 */
[----:B------:R-:W-:-:S10]  /*0210*/  USEL UR39, UR39, 0x2, UP1 ;  /* 0x0000000227277887 */ /* 0x000fd40008800000 */
[----:B------:R-:W-:Y:S05]  /*0220*/  @P0 BRA `(.L_x_2) ;  /* 0x0000000000480947 */ /* 0x000fea0003800000 */
[----:B------:R-:W0:Y:S01]  /*0230*/  S2UR UR9, SR_CgaCtaId ;  /* 0x00000000000979c3 */ /* 0x000e220000008800 */
[----:B------:R-:W-:Y:S01]  /*0240*/  UMOV UR4, 0x400 ;  /* 0x0000040000047882 */ /* 0x000fe20000000000 */
[----:B------:R-:W-:Y:S01]  /*0250*/  UMOV UR5, 0x1 ;  /* 0x0000000100057882 */ /* 0x000fe20000000000 */
[----:B------:R-:W-:Y:S01]  /*0260*/  UMOV UR6, 0x80 ;  /* 0x0000008000067882 */ /* 0x000fe20000000000 */
[----:B------:R-:W-:Y:S01]  /*0270*/  ELECT P0, URZ, PT ;  /* 0x00000000003f782f */ /* 0x000fe20003800000 */
[----:B------:R-:W-:-:S04]  /*0280*/  UIADD3 UR6, -UR6, 0x100000, URZ ;  /* 0x0010000006067890 */ /* 0x000fc8000fffe13f */
[----:B------:R-:W-:Y:S02]  /*0290*/  USHF.L.U32 UR7, UR6, 0xb, URZ ;  /* 0x0000000b06077899 */ /* 0x000fe4000800063f */
[----:B------:R-:W-:Y:S02]  /*02a0*/  USHF.L.U32 UR6, UR6, 0x1, URZ ;  /* 0x0000000106067899 */ /* 0x000fe4000800063f */
[----:B0-----:R-:W-:Y:S02]  /*02b0*/  ULEA UR9, UR9, UR4, 0x18 ;  /* 0x0000000409097291 */ /* 0x001fe4000f8ec03f */
[----:B------:R-:W-:-:S04]  /*02c0*/  UIADD3 UR4, -UR5, 0x100000, URZ ;  /* 0x0010000005047890 */ /* 0x000fc8000fffe13f */
[----:B------:R-:W-:Y:S02]  /*02d0*/  USHF.L.U32 UR5, UR4, 0xb, URZ ;  /* 0x0000000b04057899 */ /* 0x000fe4000800063f */
[----:B------:R-:W-:Y:S01]  /*02e0*/  USHF.L.U32 UR4, UR4, 0x1, URZ ;  /* 0x0000000104047899 */ /* 0x000fe2000800063f */
[----:B------:R-:W0:Y:S11]  /*02f0*/  FENCE.VIEW.ASYNC.S ;  /* 0x00000000000073c6 */ /* 0x000e360000000000 */
[----:B0-----:R0:W1:Y:S01]  /*0300*/  SYNCS.EXCH.64 URZ, [UR9], UR4 ;  /* 0x00000004093f75b2 */ /* 0x0010620008000100 */
[----:B------:R0:W2:Y:S01]  /*0310*/  SYNCS.EXCH.64 URZ, [UR9+0x10], UR6 ;  /* 0x00001006093f75b2 */ /* 0x0000a20008000100 */
[----:B------:R0:W3:Y:S01]  /*0320*/  SYNCS.EXCH.64 URZ, [UR9+0x8], UR4 ;  /* 0x00000804093f75b2 */ /* 0x0000e20008000100 */
[----:B------:R0:W4:Y:S01]  /*0330*/  SYNCS.EXCH.64 URZ, [UR9+0x18], UR6 ;  /* 0x00001806093f75b2 */ /* 0x0001220008000100 */
[----:B------:R-:W-:Y:S01]  /*0340*/  NOP ;  /* 0x0000000000007918 */ /* 0x000fe20000000000 */
.L_x_2:
[----:B------:R-:W5:Y:S01]  /*0350*/  SHFL.IDX PT, R5, R0, RZ, 0x1f ;  /* 0x00001fff00057589 */ /* 0x000f6200000e0000 */
[----:B------:R-:W-:Y:S01]  /*0360*/  ELECT P0, URZ, PT ;  /* 0x00000000003f782f */ /* 0x000fe20003800000 */
[----:B------:R-:W-:Y:S01]  /*0370*/  NOP ;  /* 0x0000000000007918 */ /* 0x000fe20000000000 */
[----:B------:R-:W-:Y:S01]  /*0380*/  ELECT P1, URZ, PT ;  /* 0x00000000003f782f */ /* 0x000fe20003820000 */
[----:B------:R-:W1:Y:S01]  /*0390*/  SHFL.IDX PT, R3, R0, RZ, 0x1f ;  /* 0x00001fff00037589 */ /* 0x000e6200000e0000 */
[----:B0-----:R-:W-:Y:S01]  /*03a0*/  UMOV UR4, 0x20 ;  /* 0x0000002000047882 */ /* 0x001fe20000000000 */
[----:B------:R-:W-:Y:S01]  /*03b0*/  UMOV UR12, 0x80 ;  /* 0x00000080000c7882 */ /* 0x000fe20000000000 */
[----:B------:R-:W-:Y:S01]  /*03c0*/  NOP ;  /* 0x0000000000007918 */ /* 0x000fe20000000000 */
[----:B------:R0:W0:Y:S01]  /*03d0*/  SHFL.IDX PT, R95, R2, RZ, 0x1f ;  /* 0x00001fff025f7589 */ /* 0x00002200000e0000 */
[----:B------:R-:W-:Y:S01]  /*03e0*/  ULDC.64 UR52, c[0x0][0x208] ;  /* 0x0000820000347ab9 */ /* 0x000fe20000000a00 */
[----:B-----5:R-:W-:-:S02]  /*03f0*/  ISETP.NE.OR P0, PT, R5, RZ, !P0 ;  /* 0x000000ff0500720c */ /* 0x020fc40004705670 */
[----:B-1----:R-:W-:Y:S02]  /*0400*/  ISETP.NE.OR P1, PT, R3, RZ, !P1 ;  /* 0x000000ff0300720c */ /* 0x002fe40004f25670 */
[----:B------:R-:W-:-:S04]  /*0410*/  SHF.R.S32.HI R3, RZ, 0x1f, R4 ;  /* 0x0000001fff037819 */ /* 0x000fc80000011404 */
[----:B------:R-:W-:-:S05]  /*0420*/  LEA.HI R3, R3, R4, RZ, 0x7 ;  /* 0x0000000403037211 */ /* 0x000fca00078f38ff */
[----:B------:R-:W-:Y:S01]  /*0430*/  VOTEU.ALL UP0, P0 ;  /* 0x00000000003f7886 */ /* 0x000fe20000000000 */
[----:B------:R-:W-:Y:S01]  /*0440*/  LOP3.LUT R3, R3, 0xffffff80, RZ, 0xc0, !PT ;  /* 0xffffff8003037812 */ /* 0x000fe200078ec0ff */
[----:B------:R-:W-:-:S03]  /*0450*/  VOTEU.ALL UP1, P1 ;  /* 0x00000000003f7886 */ /* 0x000fc60000820000 */
[----:B------:R-:W1:Y:S01]  /*0460*/  @!UP0 S2UR UR7, SR_CgaCtaId ;  /* 0x00000000000789c3 */ /* 0x000e620000008800 */
[----:B------:R-:W-:Y:S01]  /*0470*/  @!UP0 UMOV UR6, 0x400 ;  /* 0x0000040000068882 */ /* 0x000fe20000000000 */
[----:B------:R-:W-:-:S04]  /*0480*/  @!UP0 UIADD3 UR4, -UR4, 0x100000, URZ ;  /* 0x0010000004048890 */ /* 0x000fc8000fffe13f */
[----:B------:R-:W-:Y:S02]  /*0490*/  @!UP0 USHF.L.U32 UR5, UR4, 0xb, URZ ;  /* 0x0000000b04058899 */ /* 0x000fe4000800063f */
[----:B------:R-:W-:Y:S01]  /*04a0*/  @!UP0 USHF.L.U32 UR4, UR4, 0x1, URZ ;  /* 0x0000000104048899 */ /* 0x000fe2000800063f */
[----:B------:R-:W-:Y:S01]  /*04b0*/  IMAD.IADD R3, R4, 0x1, -R3 ;  /* 0x0000000104037824 */ /* 0x000fe200078e0a03 */
[----:B------:R-:W-:Y:S01]  /*04c0*/  @!UP1 UMOV UR10, 0x400 ;  /* 0x00000400000a9882 */ /* 0x000fe20000000000 */
[----:B------:R-:W-:Y:S01]  /*04d0*/  VOTEU.ALL UP2, P1 ;  /* 0x00000000003f7886 */ /* 0x000fe20000840000 */
[----:B------:R-:W-:Y:S01]  /*04e0*/  VOTEU.ALL UP3, P1 ;  /* 0x00000000003f7886 */ /* 0x000fe20000860000 */
[----:B------:R-:W-:Y:S01]  /*04f0*/  VOTEU.ALL UP4, P1 ;  /* 0x00000000003f7886 */ /* 0x000fe20000880000 */
[----:B------:R-:W5:Y:S01]  /*0500*/  @!UP1 S2UR UR11, SR_CgaCtaId ;  /* 0x00000000000b99c3 */ /* 0x000f620000008800 */
[----:B------:R-:W-:Y:S01]  /*0510*/  VOTEU.ALL UP5, P1 ;  /* 0x00000000003f7886 */ /* 0x000fe200008a0000 */
[----:B------:R-:W-:Y:S01]  /*0520*/  ISETP.NE.AND P1, PT, RZ, UR15, PT ;  /* 0x0000000fff007c0c */ /* 0x000fe2000bf25270 */
[----:B-1----:R-:W-:-:S02]  /*0530*/  @!UP0 ULEA UR9, UR7, UR6, 0x18 ;  /* 0x0000000607098291 */ /* 0x002fc4000f8ec03f */
[----:B------:R-:W-:-:S04]  /*0540*/  @!UP1 UIADD3 UR6, -UR12, 0x100000, URZ ;  /* 0x001000000c069890 */ /* 0x000fc8000fffe13f */
[----:B------:R-:W-:Y:S02]  /*0550*/  @!UP1 USHF.L.U32 UR7, UR6, 0xb, URZ ;  /* 0x0000000b06079899 */ /* 0x000fe4000800063f */
[----:B------:R-:W-:Y:S01]  /*0560*/  @!UP1 USHF.L.U32 UR6, UR6, 0x1, URZ ;  /* 0x0000000106069899 */ /* 0x000fe2000800063f */
[----:B------:R-:W-:Y:S01]  /*0570*/  VOTEU.ALL UP0, P0 ;  /* 0x00000000003f7886 */ /* 0x000fe20000000000 */
[----:B-----5:R-:W-:Y:S01]  /*0580*/  @!UP1 ULEA UR10, UR11, UR10, 0x18 ;  /* 0x0000000a0b0a9291 */ /* 0x020fe2000f8ec03f */
[----:B------:R-:W-:Y:S01]  /*0590*/  VOTEU.ALL UP1, P0 ;  /* 0x00000000003f7886 */ /* 0x000fe20000020000 */
[----:B------:R-:W1:Y:S02]  /*05a0*/  FENCE.VIEW.ASYNC.S ;  /* 0x00000000000073c6 */ /* 0x000e640000000000 */
[----:B-1----:R-:W2:Y:S02]  /*05b0*/  @!UP0 SYNCS.EXCH.64 URZ, [UR9+0x50], UR4 ;  /* 0x00005004093f85b2 */ /* 0x002ea40008000100 */
[----:B------:R1:W2:Y:S01]  /*05c0*/  @!UP1 SYNCS.EXCH.64 URZ, [UR9+0x58], UR4 ;  /* 0x00005804093f95b2 */ /* 0x0002a20008000100 */
[----:B------:R-:W-:Y:S01]  /*05d0*/  NOP ;  /* 0x0000000000007918 */ /* 0x000fe20000000000 */
[----:B-1----:R-:W-:-:S02]  /*05e0*/  ULDC.64 UR4, c[0x0][0x598] ;  /* 0x0001660000047ab9 */ /* 0x002fc40000000a00 */
[----:B------:R-:W-:Y:S02]  /*05f0*/  ISETP.NE.U32.AND P0, PT, RZ, UR4, PT ;  /* 0x00000004ff007c0c */ /* 0x000fe4000bf05070 */
[----:B------:R1:W2:Y:S02]  /*0600*/  @!UP2 SYNCS.EXCH.64 URZ, [UR10+0x30], UR6 ;  /* 0x000030060a3fa5b2 */ /* 0x0002a40008000100 */
[----:B------:R-:W-:Y:S01]  /*0610*/  ISETP.NE.AND.EX P0, PT, RZ, UR5, PT, P0 ;  /* 0x00000005ff007c0c */ /* 0x000fe2000bf05300 */
[----:B------:R1:W2:Y:S01]  /*0620*/  @!UP3 SYNCS.EXCH.64 URZ, [UR10+0x38], UR6 ;  /* 0x000038060a3fb5b2 */ /* 0x0002a20008000100 */
[----:B------:R1:W2:Y:S01]  /*0630*/  @!UP4 SYNCS.EXCH.64 URZ, [UR10+0x40], UR6 ;  /* 0x000040060a3fc5b2 */ /* 0x0002a20008000100 */
[----:B------:R1:W2:Y:S01]  /*0640*/  @!UP5 SYNCS.EXCH.64 URZ, [UR10+0x48], UR6 ;  /* 0x000048060a3fd5b2 */ /* 0x0002a20008000100 */
[----:B------:R-:W-:Y:S01]  /*0650*/  NOP ;  /* 0x0000000000007918 */ /* 0x000fe20000000000 */
[----:B--234-:R-:W-:Y:S08]  /*0660*/  BAR.SYNC.DEFER_BLOCKING 0x0 ;  /* 0x0000000000007b1d */ /* 0x01cff00000010000 */
[----:B01----:R-:W-:Y:S05]  /*0670*/  @!P0 BRA `(.L_x_3) ;  /* 0x00000000001c8947 */ /* 0x003fea0003800000 */
[----:B------:R-:W0:Y:S02]  /*0680*/  LDC.64 R6, c[0x0][0x598] ;  /* 0x00016600ff067b82 */ /* 0x000e240000000a00 */
[----:B0-----:R-:W2:Y:S02]  /*0690*/  LDG.E.64 R6, desc[UR52][R6.64] ;  /* 0x0000003406067981 */ /* 0x001ea4000c1e1b00 */
[----:B--2---:R-:W-:-:S04]  /*06a0*/  ISETP.NE.U32.AND P0, PT, R6, RZ, PT ;  /* 0x000000ff0600720c */ /* 0x004fc80003f05070 */
[----:B------:R-:W-:-:S13]  /*06b0*/  ISETP.NE.AND.EX P0, PT, R7, RZ, PT, P0 ;  /* 0x000000ff0700720c */ /* 0x000fda0003f05300 */
[----:B------:R-:W-:Y:S05]  /*06c0*/  @!P0 BRA `(.L_x_3) ;  /* 0x0000000000088947 */ /* 0x000fea0003800000 */
[----:B------:R1:W5:Y:S01]  /*06d0*/  LD.E R22, desc[UR52][R6.64] ;  /* 0x0000003406167980 */ /* 0x000362000c101900 */
[----:B------:R-:W-:Y:S05]  /*06e0*/  BRA `(.L_x_4) ;  /* 0x0000000000247947 */ /* 0x000fea0003800000 */
.L_x_3:
[----:B------:R-:W-:Y:S02]  /*06f0*/  ULDC.64 UR4, c[0x0][0x588] ;  /* 0x0001620000047ab9 */ /* 0x000fe40000000a00 */
[----:B------:R-:W-:-:S04]  /*0700*/  ISETP.NE.U32.AND P0, PT, RZ, UR4, PT ;  /* 0x00000004ff007c0c */ /* 0x000fc8000bf05070 */
[----:B------:R-:W-:-:S13]  /*0710*/  ISETP.NE.AND.EX P0, PT, RZ, UR5, PT, P0 ;  /* 0x00000005ff007c0c */ /* 0x000fda000bf05300 */
[----:B------:R-:W-:Y:S05]  /*0720*/  @!P0 BRA `(.L_x_5) ;  /* 0x00000000000c8947 */ /* 0x000fea0003800000 */
[----:B------:R-:W0:Y:S02]  /*0730*/  LDC.64 R22, c[0x0][0x588] ;  /* 0x00016200ff167b82 */ /* 0x000e240000000a00 */
[----:B0-----:R0:W5:Y:S01]  /*0740*/  LDG.E R22, desc[UR52][R22.64] ;  /* 0x0000003416167981 */ /* 0x001162000c1e1900 */
[----:B------:R-:W-:Y:S05]  /*0750*/  BRA `(.L_x_4) ;  /* 0x0000000000087947 */ /* 0x000fea0003800000 */
.L_x_5:
[----:B------:R-:W-:Y:S02]  /*0760*/  ULDC UR4, c[0x0][0x580] ;  /* 0x0001600000047ab9 */ /* 0x000fe40000000800 */
[----:B------:R-:W-:-:S07]  /*0770*/  IMAD.U32 R22, RZ, RZ, UR4 ;  /* 0x00000004ff167e24 */ /* 0x000fce000f8e00ff */
.L_x_4:
[----:B------:R-:W-:Y:S02]  /*0780*/  ULDC.64 UR4, c[0x0][0x5a0] ;  /* 0x0001680000047ab9 */ /* 0x000fe40000000a00 */
[----:B------:R-:W-:-:S04]  /*0790*/  ISETP.NE.U32.AND P0, PT, RZ, UR4, PT ;  /* 0x00000004ff007c0c */ /* 0x000fc8000bf05070 */
[----:B------:R-:W-:-:S13]  /*07a0*/  ISETP.NE.AND.EX P0, PT, RZ, UR5, PT, P0 ;  /* 0x00000005ff007c0c */ /* 0x000fda000bf05300 */
[----:B------:R-:W-:Y:S05]  /*07b0*/  @!P0 BRA `(.L_x_6) ;  /* 0x00000000001c8947 */ /* 0x000fea0003800000 */
[----:B-1----:R-:W1:Y:S02]  /*07c0*/  LDC.64 R6, c[0x0][0x5a0] ;  /* 0x00016800ff067b82 */ /* 0x002e640000000a00 */
[----:B-1----:R-:W2:Y:S02]  /*07d0*/  LDG.E.64 R6, desc[UR52][R6.64] ;  /* 0x0000003406067981 */ /* 0x002ea4000c1e1b00 */
[----:B--2---:R-:W-:-:S04]  /*07e0*/  ISETP.NE.U32.AND P0, PT, R6, RZ, PT ;  /* 0x000000ff0600720c */ /* 0x004fc80003f05070 */
[----:B------:R-:W-:-:S13]  /*07f0*/  ISETP.NE.AND.EX P0, PT, R7, RZ, PT, P0 ;  /* 0x000000ff0700720c */ /* 0x000fda0003f05300 */
[----:B------:R-:W-:Y:S05]  /*0800*/  @!P0 BRA `(.L_x_6) ;  /* 0x0000000000088947 */ /* 0x000fea0003800000 */
[----:B0-----:R2:W5:Y:S01]  /*0810*/  LD.E R23, desc[UR52][R6.64] ;  /* 0x0000003406177980 */ /* 0x001562000c101900 */
[----:B------:R-:W-:Y:S05]  /*0820*/  BRA `(.L_x_7) ;  /* 0x0000000000247947 */ /* 0x000fea0003800000 */
.L_x_6:
[----:B------:R-:W-:Y:S02]  /*0830*/  ULDC.64 UR4, c[0x0][0x590] ;  /* 0x0001640000047ab9 */ /* 0x000fe40000000a00 */
[----:B------:R-:W-:-:S04]  /*0840*/  ISETP.NE.U32.AND P0, PT, RZ, UR4, PT ;  /* 0x00000004ff007c0c */ /* 0x000fc8000bf05070 */
[----:B------:R-:W-:-:S13]  /*0850*/  ISETP.NE.AND.EX P0, PT, RZ, UR5, PT, P0 ;  /* 0x00000005ff007c0c */ /* 0x000fda000bf05300 */
[----:B------:R-:W-:Y:S05]  /*0860*/  @!P0 BRA `(.L_x_8) ;  /* 0x00000000000c8947 */ /* 0x000fea0003800000 */
[----:B-1----:R-:W0:Y:S02]  /*0870*/  LDC.64 R6, c[0x0][0x590] ;  /* 0x00016400ff067b82 */ /* 0x002e240000000a00 */
[----:B0-----:R0:W5:Y:S01]  /*0880*/  LDG.E R23, desc[UR52][R6.64] ;  /* 0x0000003406177981 */ /* 0x001162000c1e1900 */
[----:B------:R-:W-:Y:S05]  /*0890*/  BRA `(.L_x_7) ;  /* 0x0000000000087947 */ /* 0x000fea0003800000 */
.L_x_8:
[----:B------:R-:W-:Y:S02]  /*08a0*/  ULDC UR4, c[0x0][0x584] ;  /* 0x0001610000047ab9 */ /* 0x000fe40000000800 */
[----:B0-----:R-:W-:-:S07]  /*08b0*/  IMAD.U32 R23, RZ, RZ, UR4 ;  /* 0x00000004ff177e24 */ /* 0x001fce000f8e00ff */
.L_x_7:
[----:B------:R-:W3:Y:S01]  /*08c0*/  S2UR UR10, SR_CTAID.Y ;  /* 0x00000000000a79c3 */ /* 0x000ee20000002600 */
[----:B------:R-:W-:Y:S01]  /*08d0*/  ULDC UR5, c[0x0][0x65c] ;  /* 0x0001970000057ab9 */ /* 0x000fe20000000800 */
[----:B------:R-:W-:Y:S01]  /*08e0*/  UISETP.NE.AND UP0, UPT, UR15, 0x2, UPT ;  /* 0x000000020f00788c */ /* 0x000fe2000bf05270 */
[----:B------:R-:W-:Y:S01]  /*08f0*/  IMAD.MOV.U32 R18, RZ, RZ, -0x1 ;  /* 0xffffffffff127424 */ /* 0x000fe200078e00ff */
[----:B------:R-:W-:Y:S01]  /*0900*/  UISETP.NE.AND UP2, UPT, UR5, 0x1, UPT ;  /* 0x000000010500788c */ /* 0x000fe2000bf45270 */
[----:B------:R-:W-:Y:S02]  /*0910*/  IMAD.MOV.U32 R2, RZ, RZ, -0x1 ;  /* 0xffffffffff027424 */ /* 0x000fe400078e00ff */
[----:B------:R-:W-:Y:S01]  /*0920*/  IMAD.MOV.U32 R19, RZ, RZ, -0x1 ;  /* 0xffffffffff137424 */ /* 0x000fe200078e00ff */
[----:B------:R-:W4:Y:S01]  /*0930*/  S2UR UR4, SR_CTAID.X ;  /* 0x00000000000479c3 */ /* 0x000f220000002500 */
[----:B------:R-:W-:-:S06]  /*0940*/  UP2UR UR45, UPR, URZ, 0x4 ;  /* 0x000000043f2d7883 */ /* 0x000fcc0008000000 */
[----:B------:R-:W-:Y:S01]  /*0950*/  @UP2 ULDC UR12, c[0x0][0x10] ;  /* 0x00000400000c2ab9 */ /* 0x000fe20000000800 */
[----:B------:R-:W-:Y:S01]  /*0960*/  @UP2 UMOV UR7, URZ ;  /* 0x0000003f00072c82 */ /* 0x000fe20008000000 */
[----:B------:R-:W-:Y:S01]  /*0970*/  @UP2 UMOV UR5, URZ ;  /* 0x0000003f00052c82 */ /* 0x000fe20008000000 */
[----:B012---:R-:W0:Y:S01]  /*0980*/  LDC.64 R6, c[0x0][0x650] ;  /* 0x00019400ff067b82 */ /* 0x007e220000000a00 */
[----:B---3--:R-:W-:Y:S02]  /*0990*/  @UP2 UMOV UR9, UR10 ;  /* 0x0000000a00092c82 */ /* 0x008fe40008000000 */
[----:B------:R-:W-:Y:S01]  /*09a0*/  @UP2 UMOV UR6, UR9 ;  /* 0x0000000900062c82 */ /* 0x000fe20008000000 */
[----:B------:R-:W-:Y:S01]  /*09b0*/  @!UP2 UMOV UR9, UR10 ;  /* 0x0000000a0009ac82 */ /* 0x000fe20008000000 */
[----:B----4-:R-:W-:-:S03]  /*09c0*/  @UP2 UIMAD.WIDE.U32 UR12, UR4, UR12, UR6 ;  /* 0x0000000c040c22a5 */ /* 0x010fc6000f8e0006 */
[----:B------:R-:W-:Y:S01]  /*09d0*/  @!UP2 ULDC UR6, c[0x0][0xc] ;  /* 0x000003000006aab9 */ /* 0x000fe20000000800 */
[----:B------:R-:W-:Y:S01]  /*09e0*/  @UP2 UIADD3 UR14, UR13, UR5, URZ ;  /* 0x000000050d0e2290 */ /* 0x000fe2000fffe03f */
[----:B------:R-:W-:Y:S02]  /*09f0*/  ULDC UR10, c[0x0][0xc] ;  /* 0x00000300000a7ab9 */ /* 0x000fe40000000800 */
[----:B------:R-:W-:Y:S01]  /*0a00*/  UMOV UR5, URZ ;  /* 0x0000003f00057c82 */ /* 0x000fe20008000000 */
[----:B------:R-:W-:Y:S01]  /*0a10*/  ULDC UR11, c[0x0][0x10] ;  /* 0x00000400000b7ab9 */ /* 0x000fe20000000800 */
[----:B------:R-:W-:Y:S02]  /*0a20*/  @!UP2 UIMAD.WIDE.U32 UR6, UR6, UR9, UR4 ;  /* 0x000000090606a2a5 */ /* 0x000fe4000f8e0004 */
[----:B------:R-:W-:Y:S01]  /*0a30*/  UIMAD.WIDE.U32 UR10, UR10, UR11, URZ ;  /* 0x0000000b0a0a72a5 */ /* 0x000fe2000f8e003f */
[----:B------:R-:W-:-:S03]  /*0a40*/  ULDC UR13, c[0x0][0x14] ;  /* 0x00000500000d7ab9 */ /* 0x000fc60000000800 */
[----:B------:R-:W-:Y:S02]  /*0a50*/  UIMAD.WIDE.U32 UR54, UR10, UR13, URZ ;  /* 0x0000000d0a3672a5 */ /* 0x000fe4000f8e003f */
[----:B------:R-:W-:Y:S01]  /*0a60*/  UIMAD UR37, UR11, UR13, URZ ;  /* 0x0000000d0b2572a4 */ /* 0x000fe2000f8e023f */
[----:B------:R-:W-:Y:S01]  /*0a70*/  @!UP2 UMOV UR12, UR6 ;  /* 0x00000006000cac82 */ /* 0x000fe20008000000 */
[----:B------:R-:W-:Y:S02]  /*0a80*/  @!UP2 UMOV UR14, UR7 ;  /* 0x00000007000eac82 */ /* 0x000fe40008000000 */
[----:B------:R-:W-:Y:S02]  /*0a90*/  UIADD3 UR37, UR55, UR37, URZ ;  /* 0x0000002537257290 */ /* 0x000fe4000fffe03f */
[----:B------:R-:W-:-:S04]  /*0aa0*/  UIADD3 UR6, UP1, UR12, UR54, URZ ;  /* 0x000000360c067290 */ /* 0x000fc8000ff3e03f */
[----:B------:R-:W-:Y:S02]  /*0ab0*/  UIADD3.X UR7, UR14, UR37, URZ, UP1, !UPT ;  /* 0x000000250e077290 */ /* 0x000fe40008ffe43f */
[----:B------:R-:W-:Y:S02]  /*0ac0*/  USEL UR6, UR6, UR12, !UP0 ;  /* 0x0000000c06067287 */ /* 0x000fe4000c000000 */
[----:B------:R-:W-:-:S04]  /*0ad0*/  USEL UR7, UR7, UR14, !UP0 ;  /* 0x0000000e07077287 */ /* 0x000fc8000c000000 */
[----:B0-----:R-:W-:Y:S01]  /*0ae0*/  ISETP.LE.U32.AND P0, PT, R6, UR6, PT ;  /* 0x0000000606007c0c */ /* 0x001fe2000bf03070 */
[----:B------:R-:W-:Y:S02]  /*0af0*/  IMAD.U32 R16, RZ, RZ, UR6 ;  /* 0x00000006ff107e24 */ /* 0x000fe4000f8e00ff */
[----:B------:R-:W-:Y:S02]  /*0b00*/  IMAD.U32 R0, RZ, RZ, UR7 ;  /* 0x00000007ff007e24 */ /* 0x000fe4000f8e00ff */
[----:B------:R-:W-:-:S03]  /*0b10*/  IMAD.U32 R17, RZ, RZ, UR7 ;  /* 0x00000007ff117e24 */ /* 0x000fc6000f8e00ff */
[----:B------:R-:W-:Y:S02]  /*0b20*/  ISETP.GE.U32.AND.EX P0, PT, R0, R7, PT, P0 ;  /* 0x000000070000720c */ /* 0x000fe40003f06100 */
[----:B------:R-:W-:-:S11]  /*0b30*/  PRMT R0, RZ, 0x7610, R0 ;  /* 0x00007610ff007816 */ /* 0x000fd60000000000 */
[----:B------:R-:W-:Y:S05]  /*0b40*/  @P0 BRA `(.L_x_9) ;  /* 0x00000004008c0947 */ /* 0x000fea0003800000 */
[----:B------:R-:W-:Y:S01]  /*0b50*/  I2FP.F32.U32 R0, UR4 ;  /* 0x0000000400007c45 */ /* 0x000fe20008201000 */
[----:B------:R-:W-:Y:S01]  /*0b60*/  ULDC.64 UR16, c[0x0][0x628] ;  /* 0x00018a0000107ab9 */ /* 0x000fe20000000a00 */
[----:B------:R-:W-:Y:S01]  /*0b70*/  ULDC UR6, c[0x0][0x150] ;  /* 0x0000540000067ab9 */ /* 0x000fe20000000800 */
[----:B------:R-:W-:Y:S01]  /*0b80*/  ISETP.NE.U32.AND P0, PT, RZ, UR16, PT ;  /* 0x00000010ff007c0c */ /* 0x000fe2000bf05070 */
[----:B------:R-:W-:Y:S01]  /*0b90*/  ULDC UR15, c[0x0][0x630] ;  /* 0x00018c00000f7ab9 */ /* 0x000fe20000000800 */
[----:B------:R-:W-:Y:S01]  /*0ba0*/  FMUL R0, R0, UR6 ;  /* 0x0000000600007c20 */ /* 0x000fe20008400000 */
[----:B------:R-:W-:Y:S01]  /*0bb0*/  R2UR UR19, R16 ;  /* 0x00000000101372ca */ /* 0x000fe200000e0000 */
[----:B------:R-:W-:Y:S01]  /*0bc0*/  ULDC UR21, c[0x0][0x154] ;  /* 0x0000550000157ab9 */ /* 0x000fe20000000800 */
[----:B------:R-:W-:Y:S01]  /*0bd0*/  ISETP.NE.AND.EX P0, PT, RZ, UR17, PT, P0 ;  /* 0x00000011ff007c0c */ /* 0x000fe2000bf05300 */
[----:B------:R0:W1:Y:S01]  /*0be0*/  F2I.U32.TRUNC.NTZ R2, R0 ;  /* 0x0000000000027305 */ /* 0x000062000020f000 */
[----:B------:R-:W-:-:S02]  /*0bf0*/  R2UR UR20, R17 ;  /* 0x00000000111472ca */ /* 0x000fc400000e0000 */
[----:B------:R-:W-:Y:S02]  /*0c00*/  R2UR UR6, R16 ;  /* 0x00000000100672ca */ /* 0x000fe400000e0000 */
[----:B------:R-:W-:-:S07]  /*0c10*/  R2UR UR7, R17 ;  /* 0x00000000110772ca */ /* 0x000fce00000e0000 */
[----:B0-----:R-:W-:Y:S08]  /*0c20*/  @!P0 BRA `(.L_x_10) ;  /* 0x0000000000308947 */ /* 0x001ff00003800000 */
[----:B------:R-:W-:Y:S01]  /*0c30*/  R2UR UR6, R16 ;  /* 0x00000000100672ca */ /* 0x000fe200000e0000 */
[----:B------:R-:W-:Y:S01]  /*0c40*/  ULDC UR12, c[0x0][0x634] ;  /* 0x00018d00000c7ab9 */ /* 0x000fe20000000800 */
[----:B------:R-:W-:-:S11]  /*0c50*/  R2UR UR14, R17 ;  /* 0x00000000110e72ca */ /* 0x000fd600000e0000 */
[----:B------:R-:W-:-:S04]  /*0c60*/  UIADD3 UR12, UP1, UR6, UR12, URZ ;  /* 0x0000000c060c7290 */ /* 0x000fc8000ff3e03f */
[----:B------:R-:W-:-:S04]  /*0c70*/  UIADD3.X UR14, URZ, UR14, URZ, UP1, !UPT ;  /* 0x0000000e3f0e7290 */ /* 0x000fc80008ffe43f */
[----:B------:R-:W-:-:S04]  /*0c80*/  UIMAD.WIDE.U32 UR6, UR14, UR16, URZ ;  /* 0x000000100e0672a5 */ /* 0x000fc8000f8e003f */
[----:B------:R-:W-:Y:S02]  /*0c90*/  UIMAD.WIDE.U32 UR10, UP1, UR12, UR17, UR6 ;  /* 0x000000110c0a72a5 */ /* 0x000fe4000f820006 */
[----:B------:R-:W-:Y:S02]  /*0ca0*/  UIMAD.WIDE.U32 UR6, UR12, UR16, URZ ;  /* 0x000000100c0672a5 */ /* 0x000fe4000f8e003f */
[----:B------:R-:W-:Y:S02]  /*0cb0*/  UIADD3.X UR13, URZ, URZ, URZ, UP1, !UPT ;  /* 0x0000003f3f0d7290 */ /* 0x000fe40008ffe43f */
[----:B------:R-:W-:Y:S01]  /*0cc0*/  UIADD3 URZ, UP1, UR7, UR10, URZ ;  /* 0x0000000a073f7290 */ /* 0x000fe2000ff3e03f */
[----:B------:R-:W-:-:S03]  /*0cd0*/  UMOV UR12, UR11 ;  /* 0x0000000b000c7c82 */ /* 0x000fc60008000000 */
[----:B------:R-:W-:-:S12]  /*0ce0*/  UIMAD.WIDE.U32.X UR6, UR14, UR17, UR12, UP1 ;  /* 0x000000110e0672a5 */ /* 0x000fd800088e040c */
.L_x_10:
[----:B------:R-:W-:Y:S01]  /*0cf0*/  USHF.R.U64 UR5, UR6, UR15, UR7 ;  /* 0x0000000f06057299 */ /* 0x000fe20008001207 */
[----:B------:R-:W-:Y:S01]  /*0d00*/  I2FP.F32.U32 R0, UR9 ;  /* 0x0000000900007c45 */ /* 0x000fe20008201000 */
[----:B------:R-:W-:Y:S01]  /*0d10*/  USHF.R.U32.HI UR6, URZ, UR15, UR7 ;  /* 0x0000000f3f067299 */ /* 0x000fe20008011607 */
[----:B-1----:R-:W-:Y:S01]  /*0d20*/  R2UR UR14, R2 ;  /* 0x00000000020e72ca */ /* 0x002fe200000e0000 */
[----:B------:R-:W-:Y:S02]  /*0d30*/  UIADD3 UR17, UP1, URZ, -UR5, URZ ;  /* 0x800000053f117290 */ /* 0x000fe4000ff3e03f */
[----:B------:R-:W-:Y:S01]  /*0d40*/  FMUL R0, R0, UR21 ;  /* 0x0000001500007c20 */ /* 0x000fe20008400000 */
[----:B------:R-:W-:Y:S01]  /*0d50*/  ULDC.64 UR10, c[0x0][0x620] ;  /* 0x00018800000a7ab9 */ /* 0x000fe20000000a00 */
[----:B------:R-:W-:Y:S01]  /*0d60*/  UIADD3.X UR6, URZ, ~UR6, URZ, UP1, !UPT ;  /* 0x800000063f067290 */ /* 0x000fe20008ffe43f */
[----:B------:R-:W-:Y:S01]  /*0d70*/  UMOV UR12, UR19 ;  /* 0x00000013000c7c82 */ /* 0x000fe20008000000 */
[----:B------:R-:W-:-:S02]  /*0d80*/  UMOV UR13, UR20 ;  /* 0x00000014000d7c82 */ /* 0x000fc40008000000 */
[----:B------:R-:W-:Y:S01]  /*0d90*/  UIMAD UR6, UR6, UR10, URZ ;  /* 0x0000000a060672a4 */ /* 0x000fe2000f8e023f */
[----:B------:R-:W0:Y:S01]  /*0da0*/  F2I.U32.TRUNC.NTZ R0, R0 ;  /* 0x0000000000007305 */ /* 0x000e22000020f000 */
[----:B------:R-:W-:Y:S02]  /*0db0*/  UIMAD.WIDE.U32 UR12, UR17, UR10, UR12 ;  /* 0x0000000a110c72a5 */ /* 0x000fe4000f8e000c */
[----:B------:R-:W-:Y:S01]  /*0dc0*/  UIMAD UR17, UR17, UR11, UR6 ;  /* 0x0000000b111172a4 */ /* 0x000fe2000f8e0206 */
[----:B------:R-:W-:Y:S01]  /*0dd0*/  ULDC UR24, c[0x0][0x658] ;  /* 0x0001960000187ab9 */ /* 0x000fe20000000800 */
[----:B------:R-:W-:Y:S02]  /*0de0*/  UMOV UR22, 0xffffffff ;  /* 0xffffffff00167882 */ /* 0x000fe40000000000 */
[----:B------:R-:W-:Y:S01]  /*0df0*/  UIADD3 UR17, UR13, UR17, URZ ;  /* 0x000000110d117290 */ /* 0x000fe2000fffe03f */
[----:B------:R-:W-:Y:S01]  /*0e00*/  ULDC UR19, c[0x0][0x618] ;  /* 0x0001860000137ab9 */ /* 0x000fe20000000800 */
[----:B------:R-:W-:Y:S01]  /*0e10*/  ULDC.64 UR6, c[0x0][0x640] ;  /* 0x0001900000067ab9 */ /* 0x000fe20000000a00 */
[----:B------:R-:W-:Y:S01]  /*0e20*/  USHF.L.U32 UR13, UR22, UR24, URZ ;  /* 0x00000018160d7299 */ /* 0x000fe2000800063f */
[----:B------:R-:W-:Y:S01]  /*0e30*/  ISETP.NE.U32.AND P0, PT, RZ, UR6, PT ;  /* 0x00000006ff007c0c */ /* 0x000fe2000bf05070 */
[----:B------:R-:W-:-:S02]  /*0e40*/  USHF.R.U64 UR22, UR12, UR19, UR17 ;  /* 0x000000130c167299 */ /* 0x000fc40008001211 */
[----:B------:R-:W-:Y:S01]  /*0e50*/  USHF.R.U32.HI UR12, URZ, UR19, UR17 ;  /* 0x000000133f0c7299 */ /* 0x000fe20008011611 */
[----:B0-----:R-:W-:Y:S01]  /*0e60*/  R2UR UR16, R0 ;  /* 0x00000000001072ca */ /* 0x001fe200000e0000 */
[----:B------:R-:W-:Y:S01]  /*0e70*/  ULDC UR21, c[0x0][0x608] ;  /* 0x0001820000157ab9 */ /* 0x000fe20000000800 */
[----:B------:R-:W-:Y:S01]  /*0e80*/  ISETP.NE.AND.EX P0, PT, RZ, UR7, PT, P0 ;  /* 0x00000007ff007c0c */ /* 0x000fe2000bf05300 */
[----:B------:R-:W-:Y:S02]  /*0e90*/  USHF.R.U64 UR26, UR22, UR21, UR12 ;  /* 0x00000015161a7299 */ /* 0x000fe4000800120c */
[----:B------:R-:W-:Y:S01]  /*0ea0*/  USHF.R.U32.HI UR12, URZ, UR21, UR12 ;  /* 0x000000153f0c7299 */ /* 0x000fe2000801160c */
[----:B------:R-:W-:Y:S01]  /*0eb0*/  UMOV UR20, 0x1 ;  /* 0x0000000100147882 */ /* 0x000fe20000000000 */
[----:B------:R-:W-:Y:S02]  /*0ec0*/  UIADD3 UR14, -UR14, URZ, URZ ;  /* 0x0000003f0e0e7290 */ /* 0x000fe4000fffe13f */
[----:B------:R-:W-:-:S02]  /*0ed0*/  USHF.R.U64 UR27, UR26, UR24, UR12 ;  /* 0x000000181a1b7299 */ /* 0x000fc4000800120c */
[----:B------:R-:W-:Y:S01]  /*0ee0*/  USHF.L.U32 UR19, UR20, UR24, URZ ;  /* 0x0000001814137299 */ /* 0x000fe2000800063f */
[----:B------:R-:W-:Y:S01]  /*0ef0*/  ULDC UR15, c[0x0][0x144] ;  /* 0x00005100000f7ab9 */ /* 0x000fe20000000800 */
[----:B------:R-:W-:Y:S01]  /*0f00*/  ULDC UR10, c[0x0][0x600] ;  /* 0x00018000000a7ab9 */ /* 0x000fe20000000800 */
[----:B------:R-:W-:Y:S02]  /*0f10*/  ULOP3.LUT UR20, URZ, UR13, URZ, 0x33, !UPT ;  /* 0x0000000d3f147292 */ /* 0x000fe4000f8e333f */
[----:B------:R-:W-:Y:S02]  /*0f20*/  USHF.R.U32.HI UR13, URZ, UR24, UR12 ;  /* 0x000000183f0d7299 */ /* 0x000fe4000801160c */
[----:B------:R-:W-:Y:S02]  /*0f30*/  UIADD3 UR11, UR10, -0x1, URZ ;  /* 0xffffffff0a0b7890 */ /* 0x000fe4000fffe03f */
[----:B------:R-:W-:Y:S02]  /*0f40*/  UIADD3 UR23, -UR16, URZ, URZ ;  /* 0x0000003f10177290 */ /* 0x000fe4000fffe13f */
[----:B------:R-:W-:Y:S01]  /*0f50*/  UIMAD UR4, UR15, UR14, UR4 ;  /* 0x0000000e0f0472a4 */ /* 0x000fe2000f8e0204 */
[----:B------:R-:W-:Y:S01]  /*0f60*/  ULDC UR28, c[0x0][0x148] ;  /* 0x00005200001c7ab9 */ /* 0x000fe20000000800 */
[----:B------:R-:W-:Y:S01]  /*0f70*/  ULDC UR24, c[0x0][0x648] ;  /* 0x0001920000187ab9 */ /* 0x000fe20000000800 */
[----:B------:R-:W-:Y:S01]  /*0f80*/  ULDC UR25, c[0x0][0x638] ;  /* 0x00018e0000197ab9 */ /* 0x000fe20000000800 */
[----:B------:R-:W-:Y:S01]  /*0f90*/  UMOV UR12, UR27 ;  /* 0x0000001b000c7c82 */ /* 0x000fe20008000000 */
[----:B------:R-:W-:Y:S07]  /*0fa0*/  @!P0 BRA `(.L_x_11) ;  /* 0x0000000000308947 */ /* 0x000fee0003800000 */
[----:B------:R-:W-:Y:S02]  /*0fb0*/  ULDC UR16, c[0x0][0x64c] ;  /* 0x0001930000107ab9 */ /* 0x000fe40000000800 */
        /* <DEDUP_REMOVED lines=8> */
[----:B------:R-:W-:-:S07]  /*1040*/  UIMAD.WIDE.U32.X UR6, UR21, UR7, UR16, UP1 ;  /* 0x00000007150672a5 */ /* 0x000fce00088e0410 */
[----:B------:R-:W-:Y:S01]  /*1050*/  UMOV UR12, UR6 ;  /* 0x00000006000c7c82 */ /* 0x000fe20008000000 */
[----:B------:R-:W-:-:S05]  /*1060*/  UMOV UR13, UR7 ;  /* 0x00000007000d7c82 */ /* 0x000fca0008000000 */
.L_x_11:
[----:B------:R-:W-:Y:S01]  /*1070*/  UISETP.NE.AND UP1, UPT, UR45, URZ, UPT ;  /* 0x0000003f2d00728c */ /* 0x000fe2000bf25270 */
[----:B------:R-:W-:Y:S01]  /*1080*/  IMAD.MOV.U32 R0, RZ, RZ, 0x1 ;  /* 0x00000001ff007424 */ /* 0x000fe200078e00ff */
[----:B------:R-:W-:Y:S01]  /*1090*/  USHF.R.U64 UR6, UR12, UR24, UR13 ;  /* 0x000000180c067299 */ /* 0x000fe2000800120d */
[----:B------:R-:W-:Y:S01]  /*10a0*/  IMAD.U32 R19, RZ, RZ, UR5 ;  /* 0x00000005ff137e24 */ /* 0x000fe2000f8e00ff */
[----:B------:R-:W-:Y:S02]  /*10b0*/  ULOP3.LUT UR20, UR26, UR20, URZ, 0xc0, !UPT ;  /* 0x000000141a147292 */ /* 0x000fe4000f8ec03f */
[----:B------:R-:W-:Y:S02]  /*10c0*/  UIADD3 UR7, -UR6, URZ, URZ ;  /* 0x0000003f06077290 */ /* 0x000fe4000fffe13f */
[----:B------:R-:W-:Y:S02]  /*10d0*/  UIMAD UR19, UR19, UR6, UR20 ;  /* 0x00000006131372a4 */ /* 0x000fe4000f8e0214 */
[----:B------:R-:W-:-:S02]  /*10e0*/  ULOP3.LUT UR11, UR22, UR11, URZ, 0xc0, !UPT ;  /* 0x0000000b160b7292 */ /* 0x000fc4000f8ec03f */
[----:B------:R-:W-:Y:S02]  /*10f0*/  @UP1 UIMAD UR4, UR28, UR23, UR9 ;  /* 0x000000171c0412a4 */ /* 0x000fe4000f8e0209 */
[----:B------:R-:W-:-:S03]  /*1100*/  UIMAD UR6, UR7, UR25, UR27 ;  /* 0x00000019070672a4 */ /* 0x000fc6000f8e021b */
[----:B------:R-:W-:Y:S01]  /*1110*/  ULDC UR7, c[0x0][0x610] ;  /* 0x0001840000077ab9 */ /* 0x000fe20000000800 */
[----:B------:R-:W-:Y:S02]  /*1120*/  UIMAD UR6, UR6, UR10, UR11 ;  /* 0x0000000a060672a4 */ /* 0x000fe4000f8e020b */
[----:B------:R-:W-:-:S04]  /*1130*/  UIMAD UR4, UR19, UR7, UR4 ;  /* 0x00000007130472a4 */ /* 0x000fc8000f8e0204 */
[----:B------:R-:W-:Y:S02]  /*1140*/  USEL UR7, UR6, UR4, !UP1 ;  /* 0x0000000406077287 */ /* 0x000fe4000c800000 */
[----:B------:R-:W-:-:S04]  /*1150*/  USEL UR4, UR4, UR6, !UP1 ;  /* 0x0000000604047287 */ /* 0x000fc8000c800000 */
[----:B------:R-:W-:Y:S02]  /*1160*/  IMAD.U32 R2, RZ, RZ, UR7 ;  /* 0x00000007ff027e24 */ /* 0x000fe4000f8e00ff */
[----:B------:R-:W-:-:S07]  /*1170*/  IMAD.U32 R18, RZ, RZ, UR4 ;  /* 0x00000004ff127e24 */ /* 0x000fce000f8e00ff */
.L_x_9:
[----:B------:R-:W-:Y:S02]  /*1180*/  ULDC UR4, c[0x0][0x28c] ;  /* 0x0000a30000047ab9 */ /* 0x000fe40000000800 */
[----:B------:R-:W-:-:S04]  /*1190*/  UIADD3 UR4, UR4, 0x7f, URZ ;  /* 0x0000007f04047890 */ /* 0x000fc8000fffe03f */
[----:B------:R-:W-:-:S04]  /*11a0*/  USHF.R.S32.HI UR5, URZ, 0x1f, UR4 ;  /* 0x0000001f3f057899 */ /* 0x000fc80008011404 */
[----:B------:R-:W-:-:S04]  /*11b0*/  ULEA.HI UR5, UR5, UR4, URZ, 0x7 ;  /* 0x0000000405057291 */ /* 0x000fc8000f8f383f */
[----:B------:R-:W-:Y:S01]  /*11c0*/  USHF.R.S32.HI UR38, URZ, 0x7, UR5 ;  /* 0x000000073f267899 */ /* 0x000fe20008011405 */
[----:B------:R-:W-:Y:S11]  /*11d0*/  @!P1 BRA `(.L_x_12) ;  /* 0x00000054003c9947 */ /* 0x000ff60003800000 */
[----:B------:R-:W-:-:S06]  /*11e0*/  UISETP.GT.U32.AND UP1, UPT, UR18, 0x1, UPT ;  /* 0x000000011200788c */ /* 0x000fcc000bf24070 */
[----:B------:R-:W-:-:S13]  /*11f0*/  PLOP3.LUT P0, PT, PT, PT, UP1, 0x80, 0x0 ;  /* 0x000000000000781c */ /* 0x000fda0003f0f018 */
[----:B------:R-:W-:Y:S05]  /*1200*/  @P0 EXIT ;  /* 0x000000000000094d */ /* 0x000fea0003800000 */
.L_x_13:
[----:B------:R-:W-:-:S08]  /*1210*/  NOP ;  /* 0x0000000000007918 */ /* 0x000fd00000000000 */
[----:B------:R-:W0:Y:S02]  /*1220*/  USETMAXREG.TRY_ALLOC.CTAPOOL UP1, 0xe8 ;  /* 0x000000e8000079c8 */ /* 0x000e240008020600 */
[----:B0-----:R-:W-:-:S13]  /*1230*/  PLOP3.LUT P0, PT, PT, PT, UP1, 0x80, 0x0 ;  /* 0x000000000000781c */ /* 0x001fda0003f0f018 */
[----:B------:R-:W-:Y:S05]  /*1240*/  @!P0 BRA `(.L_x_13) ;  /* 0xfffffffc00f08947 */ /* 0x000fea000383ffff */
[----:B------:R-:W-:-:S13]  /*1250*/  LOP3.LUT P0, RZ, R0, 0xff, RZ, 0xc0, !PT ;  /* 0x000000ff00ff7812 */ /* 0x000fda000780c0ff */
[----:B------:R-:W-:Y:S05]  /*1260*/  @!P0 EXIT ;  /* 0x000000000000894d */ /* 0x000fea0003800000 */
[----:B------:R-:W-:Y:S01]  /*1270*/  SHF.R.S32.HI R0, RZ, 0x1f, R3 ;  /* 0x0000001fff007819 */ /* 0x000fe20000011403 */
[----:B------:R-:W0:Y:S01]  /*1280*/  S2UR UR5, SR_CgaCtaId ;  /* 0x00000000000579c3 */ /* 0x000e220000008800 */
[----:B------:R-:W-:Y:S01]  /*1290*/  UMOV UR40, 0x400 ;  /* 0x0000040000287882 */ /* 0x000fe20000000000 */
[----:B------:R-:W-:Y:S01]  /*12a0*/  USHF.R.U32.HI UR4, URZ, 0x1, UR38 ;  /* 0x000000013f047899 */ /* 0x000fe20008011626 */
[CC--:B------:R-:W-:Y:S01]  /*12b0*/  LEA.HI R4, R0.reuse, R3.reuse, RZ, 0x2 ;  /* 0x0000000300047211 */ /* 0x0c0fe200078f10ff */
[----:B------:R-:W-:Y:S01]  /*12c0*/  ULOP3.LUT UR44, UR38, 0x1, URZ, 0xc0, !UPT ;  /* 0x00000001262c7892 */ /* 0x000fe2000f8ec03f */
[----:B------:R-:W-:Y:S01]  /*12d0*/  LEA.HI R0, R0, R3, RZ, 0x5 ;  /* 0x0000000300007211 */ /* 0x000fe200078f28ff */
[----:B------:R-:W-:Y:S01]  /*12e0*/  ULDC.64 UR10, c[0x0][0x288] ;  /* 0x0000a200000a7ab9 */ /* 0x000fe20000000a00 */
[--C-:B------:R-:W-:Y:S01]  /*12f0*/  SHF.R.S32.HI R88, RZ, 0x2, R4.reuse ;  /* 0x00000002ff587819 */ /* 0x100fe20000011404 */
[----:B------:R-:W1:Y:S01]  /*1300*/  LDC.64 R6, c[0x0][0x5c8] ;  /* 0x00017200ff067b82 */ /* 0x000e620000000a00 */
[----:B------:R-:W-:Y:S01]  /*1310*/  SHF.R.S32.HI R5, RZ, 0x1f, R4 ;  /* 0x0000001fff057819 */ /* 0x000fe20000011404 */
[----:B------:R-:W-:Y:S01]  /*1320*/  UISETP.LT.AND UP1, UPT, UR38, 0x1, UPT ;  /* 0x000000012600788c */ /* 0x000fe2000bf21270 */
[----:B------:R-:W-:Y:S01]  /*1330*/  LOP3.LUT R4, R4, 0xfffffffc, RZ, 0xc0, !PT ;  /* 0xfffffffc04047812 */ /* 0x000fe200078ec0ff */
[----:B------:R-:W-:Y:S01]  /*1340*/  ULOP3.LUT UR4, UR4, 0x1, URZ, 0xc0, !UPT ;  /* 0x0000000104047892 */ /* 0x000fe2000f8ec03f */
[----:B------:R-:W-:Y:S01]  /*1350*/  LEA.HI R5, R5, R88, RZ, 0x3 ;  /* 0x0000005805057211 */ /* 0x000fe200078f18ff */
[----:B------:R-:W-:Y:S01]  /*1360*/  ULDC UR43, c[0x0][0x658] ;  /* 0x00019600002b7ab9 */ /* 0x000fe20000000800 */
[----:B------:R-:W-:Y:S01]  /*1370*/  UMOV UR6, 0xffffffff ;  /* 0xffffffff00067882 */ /* 0x000fe20000000000 */
[----:B------:R-:W-:Y:S01]  /*1380*/  IMAD.IADD R4, R3, 0x1, -R4 ;  /* 0x0000000103047824 */ /* 0x000fe200078e0a04 */
[----:B------:R-:W-:Y:S01]  /*1390*/  LOP3.LUT R5, R5, 0xfffffff8, RZ, 0xc0, !PT ;  /* 0xfffffff805057812 */ /* 0x000fe200078ec0ff */
[----:B------:R-:W-:Y:S01]  /*13a0*/  IMAD.U32 R3, RZ, RZ, UR10 ;  /* 0x0000000aff037e24 */ /* 0x000fe2000f8e00ff */
[----:B------:R-:W-:Y:S01]  /*13b0*/  ULDC UR8, c[0x0][0x284] ;  /* 0x0000a10000087ab9 */ /* 0x000fe20000000800 */
[----:B------:R-:W-:Y:S01]  /*13c0*/  IMAD.SHL.U32 R90, R4, 0x2, RZ ;  /* 0x00000002045a7824 */ /* 0x000fe200078e00ff */
[----:B------:R-:W-:Y:S01]  /*13d0*/  USEL UR44, UR44, URZ, !UP0 ;  /* 0x0000003f2c2c7287 */ /* 0x000fe2000c000000 */
[----:B------:R-:W-:Y:S01]  /*13e0*/  IMAD.IADD R88, R88, 0x1, -R5 ;  /* 0x0000000158587824 */ /* 0x000fe200078e0a05 */
[----:B------:R-:W-:Y:S01]  /*13f0*/  SHF.R.S32.HI R5, RZ, 0x5, R0 ;  /* 0x00000005ff057819 */ /* 0x000fe20000011400 */
[----:B------:R-:W-:Y:S01]  /*1400*/  VIADD R0, R95, 0xffffffff ;  /* 0xffffffff5f007836 */ /* 0x000fe20000000000 */
[----:B0-----:R-:W-:Y:S01]  /*1410*/  ULEA UR40, UR5, UR40, 0x18 ;  /* 0x0000002805287291 */ /* 0x001fe2000f8ec03f */
[----:B------:R-:W-:Y:S01]  /*1420*/  IMAD R94, R4, -0x2, R3 ;  /* 0xfffffffe045e7824 */ /* 0x000fe200078e0203 */
[--C-:B------:R-:W-:Y:S01]  /*1430*/  SHF.R.S32.HI R89, RZ, 0x1f, R88.reuse ;  /* 0x0000001fff597819 */ /* 0x100fe20000011458 */
[C-C-:B------:R-:W-:Y:S01]  /*1440*/  IMAD R97, R5.reuse, -0x10, -R88.reuse ;  /* 0xfffffff005617824 */ /* 0x140fe200078e0a58 */
[C---:B------:R-:W-:Y:S01]  /*1450*/  ISETP.NE.AND P0, PT, R0.reuse, RZ, PT ;  /* 0x000000ff0000720c */ /* 0x040fe20003f05270 */
[----:B------:R-:W-:Y:S01]  /*1460*/  IMAD.SHL.U32 R0, R0, 0x8, RZ ;  /* 0x0000000800007824 */ /* 0x000fe200078e00ff */
[----:B------:R-:W-:Y:S01]  /*1470*/  UIADD3 UR50, UR40, 0x30, URZ ;  /* 0x0000003028327890 */ /* 0x000fe2000fffe03f */
[----:B------:R-:W-:Y:S01]  /*1480*/  IMAD.WIDE R88, R5, 0x10, R88 ;  /* 0x0000001005587825 */ /* 0x000fe200078e0258 */
[----:B------:R-:W-:Y:S01]  /*1490*/  USEL UR46, UR38, 0x1, UP1 ;  /* 0x00000001262e7887 */ /* 0x000fe20008800000 */
[----:B-1----:R-:W-:Y:S01]  /*14a0*/  SHF.L.U64.HI R92, R6, 0x3, R7 ;  /* 0x00000003065c7819 */ /* 0x002fe20000010207 */
[----:B------:R-:W-:Y:S01]  /*14b0*/  USHF.L.U32 UR6, UR6, UR43, URZ ;  /* 0x0000002b06067299 */ /* 0x000fe2000800063f */
[----:B------:R-:W-:Y:S01]  /*14c0*/  LOP3.LUT R0, R0, 0x8, RZ, 0xc0, !PT ;  /* 0x0000000800007812 */ /* 0x000fe200078ec0ff */
[----:B------:R-:W-:Y:S01]  /*14d0*/  UISETP.EQ.U32.AND UP0, UPT, UR4, 0x1, !UP0 ;  /* 0x000000010400788c */ /* 0x000fe2000c702070 */
[----:B------:R-:W-:Y:S01]  /*14e0*/  IMAD.SHL.U32 R93, R6, 0x8, RZ ;  /* 0x00000008065d7824 */ /* 0x000fe200078e00ff */
[----:B------:R-:W-:Y:S01]  /*14f0*/  SEL R98, RZ, 0x1, P0 ;  /* 0x00000001ff627807 */ /* 0x000fe20000000000 */
[----:B------:R-:W-:Y:S01]  /*1500*/  VIADD R97, R97, UR8 ;  /* 0x0000000861617c36 */ /* 0x000fe20008000000 */
[----:B------:R-:W-:Y:S01]  /*1510*/  LEA R95, R95, UR50, 0x3 ;  /* 0x000000325f5f7c11 */ /* 0x000fe2000f8e18ff */
[----:B------:R-:W-:Y:S01]  /*1520*/  ULDC UR42, c[0x0][0x600] ;  /* 0x00018000002a7ab9 */ /* 0x000fe20000000800 */
[C---:B------:R-:W-:Y:S01]  /*1530*/  LOP3.LUT R99, R0.reuse, 0x8, RZ, 0x3c, !PT ;  /* 0x0000000800637812 */ /* 0x040fe200078e3cff */
[----:B------:R-:W-:Y:S01]  /*1540*/  UMOV UR7, 0x1 ;  /* 0x0000000100077882 */ /* 0x000fe20000000000 */
[----:B------:R-:W-:Y:S01]  /*1550*/  LOP3.LUT R96, R0, 0x18, RZ, 0x3c, !PT ;  /* 0x0000001800607812 */ /* 0x000fe200078e3cff */
[----:B------:R-:W-:Y:S01]  /*1560*/  ULOP3.LUT UR49, UR39, 0x1, URZ, 0xfc, !UPT ;  /* 0x0000000127317892 */ /* 0x000fe2000f8efc3f */
[----:B------:R-:W-:Y:S01]  /*1570*/  SHF.R.S32.HI R91, RZ, 0x1f, R90 ;  /* 0x0000001fff5b7819 */ /* 0x000fe2000001145a */
[----:B------:R-:W-:-:S02]  /*1580*/  USHF.L.U64.HI UR36, UR54, 0x1, UR37 ;  /* 0x0000000136247899 */ /* 0x000fc40008010225 */
[----:B------:R-:W-:Y:S02]  /*1590*/  UIADD3 UR41, UR11, 0xfe, URZ ;  /* 0x000000fe0b297890 */ /* 0x000fe4000fffe03f */
[----:B------:R-:W-:Y:S02]  /*15a0*/  UIADD3 UR42, UR42, -0x1, URZ ;  /* 0xffffffff2a2a7890 */ /* 0x000fe4000fffe03f */
[----:B------:R-:W-:Y:S02]  /*15b0*/  USHF.L.U32 UR43, UR7, UR43, URZ ;  /* 0x0000002b072b7299 */ /* 0x000fe4000800063f */
[----:B------:R-:W-:Y:S02]  /*15c0*/  UIADD3 UR46, -UR46, UR38, URZ ;  /* 0x000000262e2e7290 */ /* 0x000fe4000fffe13f */
[----:B------:R-:W-:Y:S02]  /*15d0*/  ULOP3.LUT UR47, URZ, UR6, URZ, 0x33, !UPT ;  /* 0x000000063f2f7292 */ /* 0x000fe4000f8e333f */
[----:B------:R-:W-:-:S12]  /*15e0*/  USEL UR48, URZ, 0x1, !UP0 ;  /* 0x000000013f307887 */ /* 0x000fd8000c000000 */
.L_x_161:
[----:B------:R-:W-:-:S04]  /*15f0*/  SHF.L.U32 R0, R98, 0x1f, RZ ;  /* 0x0000001f62007819 */ /* 0x000fc800000006ff */
[----:B------:R-:W0:Y:S02]  /*1600*/  SYNCS.PHASECHK.TRANS64.TRYWAIT P0, [R95+URZ+-0x8], R0 ;  /* 0xfffff8005f0075a7 */ /* 0x000e24000800017f */
[----:B01234-:R-:W-:Y:S05]  /*1610*/  @!P0 BRA `(.L_x_14) ;  /* 0x0000006000648947 */ /* 0x01ffea0003800000 */
.L_x_181:
[----:B------:R-:W-:Y:S02]  /*1620*/  ULDC UR4, c[0x0][0x28c] ;  /* 0x0000a30000047ab9 */ /* 0x000fe40000000800 */
[----:B------:R-:W-:-:S13]  /*1630*/  ISETP.LT.AND P0, PT, RZ, UR4, PT ;  /* 0x00000004ff007c0c */ /* 0x000fda000bf01270 */
[----:B------:R-:W-:Y:S05]  /*1640*/  @P0 BRA `(.L_x_15) ;  /* 0x0000000000400947 */ /* 0x000fea0003800000 */
[----:B0-----:R-:W-:Y:S01]  /*1650*/  MOV R0, 0x0 ;  /* 0x0000000000007802 */ /* 0x001fe20000000f00 */
[----:B------:R-:W-:Y:S01]  /*1660*/  ULDC.64 UR4, c[0x4][0x68] ;  /* 0x01001a0000047ab9 */ /* 0x000fe20000000a00 */
[----:B------:R-:W-:Y:S01]  /*1670*/  ULDC.64 UR6, c[0x4][0x8] ;  /* 0x0100020000067ab9 */ /* 0x000fe20000000a00 */
[----:B------:R-:W-:Y:S01]  /*1680*/  IMAD.U32 R4, RZ, RZ, UR4 ;  /* 0x00000004ff047e24 */ /* 0x000fe2000f8e00ff */
[----:B------:R0:W1:Y:S01]  /*1690*/  LDC.64 R14, c[0x4][R0] ;  /* 0x01000000000e7b82 */ /* 0x0000620000000a00 */
[----:B------:R-:W-:Y:S01]  /*16a0*/  IMAD.U32 R5, RZ, RZ, UR5 ;  /* 0x00000005ff057e24 */ /* 0x000fe2000f8e00ff */
[----:B------:R-:W-:Y:S01]  /*16b0*/  ULDC.64 UR4, c[0x4][0x70] ;  /* 0x01001c0000047ab9 */ /* 0x000fe20000000a00 */
[----:B------:R-:W-:Y:S02]  /*16c0*/  IMAD.U32 R10, RZ, RZ, UR6 ;  /* 0x00000006ff0a7e24 */ /* 0x000fe4000f8e00ff */
[----:B------:R-:W-:Y:S02]  /*16d0*/  IMAD.U32 R6, RZ, RZ, UR4 ;  /* 0x00000004ff067e24 */ /* 0x000fe4000f8e00ff */
[----:B------:R-:W-:-:S02]  /*16e0*/  IMAD.U32 R7, RZ, RZ, UR5 ;  /* 0x00000005ff077e24 */ /* 0x000fc4000f8e00ff */
[----:B------:R-:W-:Y:S02]  /*16f0*/  IMAD.U32 R11, RZ, RZ, UR7 ;  /* 0x00000007ff0b7e24 */ /* 0x000fe4000f8e00ff */
[----:B------:R-:W-:Y:S02]  /*1700*/  IMAD.MOV.U32 R8, RZ, RZ, 0x1e1 ;  /* 0x000001e1ff087424 */ /* 0x000fe400078e00ff */
[----:B------:R-:W-:Y:S02]  /*1710*/  IMAD.MOV.U32 R12, RZ, RZ, 0x1 ;  /* 0x00000001ff0c7424 */ /* 0x000fe400078e00ff */
[----:B0-----:R-:W-:-:S07]  /*1720*/  IMAD.MOV.U32 R13, RZ, RZ, RZ ;  /* 0x000000ffff0d7224 */ /* 0x001fce00078e00ff */
[----:B------:R-:W-:-:S07]  /*1730*/  LEPC R20, `(.L_x_15) ;  /* 0x000000001014794e */ /* 0x000fce0000000000 */
[----:B-1---5:R-:W-:Y:S05]  /*1740*/  CALL.ABS.NOINC R14 ;  /* 0x000000000e007343 */ /* 0x022fea0003c00000 */
.L_x_15:
[----:B0-----:R-:W-:-:S05]  /*1750*/  IMAD.U32 R0, RZ, RZ, UR49 ;  /* 0x00000031ff007e24 */ /* 0x001fca000f8e00ff */
[----:B------:R-:W-:-:S13]  /*1760*/  ISETP.NE.AND P0, PT, R0, 0x3, PT ;  /* 0x000000030000780c */ /* 0x000fda0003f05270 */
[----:B------:R-:W-:Y:S05]  /*1770*/  @!P0 BRA `(.L_x_16) ;  /* 0x0000000000048947 */ /* 0x000fea0003800000 */
[----:B------:R-:W-:Y:S01]  /*1780*/  BPT.TRAP 0x1 ;  /* 0x000000040000795c */ /* 0x000fe20000300000 */
.L_x_16:
[----:B------:R-:W-:Y:S02]  /*1790*/  IMAD.U32 R3, RZ, RZ, UR44 ;  /* 0x0000002cff037e24 */ /* 0x000fe4000f8e00ff */
[----:B------:R-:W-:-:S03]  /*17a0*/  IMAD.U32 R0, RZ, RZ, UR48 ;  /* 0x00000030ff007e24 */ /* 0x000fc6000f8e00ff */
[----:B------:R-:W-:Y:S02]  /*17b0*/  LEA R3, R3, UR40, 0x3 ;  /* 0x0000002803037c11 */ /* 0x000fe4000f8e18ff */
[----:B------:R-:W-:-:S04]  /*17c0*/  SHF.L.U32 R0, R0, 0x1f, RZ ;  /* 0x0000001f00007819 */ /* 0x000fc800000006ff */
[----:B------:R0:W1:Y:S01]  /*17d0*/  SYNCS.PHASECHK.TRANS64.TRYWAIT P1, [R3+URZ], R0 ;  /* 0x00000000030075a7 */ /* 0x000062000802017f */
[----:B------:R-:W-:Y:S05]  /*17e0*/  @!P0 BRA `(.L_x_17) ;  /* 0x0000000000048947 */ /* 0x000fea0003800000 */
[----:B------:R-:W-:Y:S01]  /*17f0*/  BPT.TRAP 0x1 ;  /* 0x000000040000795c */ /* 0x000fe20000300000 */
.L_x_17:
[----:B------:R-:W-:-:S05]  /*1800*/  IMAD.U32 R4, RZ, RZ, UR46 ;  /* 0x0000002eff047e24 */ /* 0x000fca000f8e00ff */
[----:B------:R-:W-:Y:S01]  /*1810*/  ISETP.GE.AND P2, PT, R4, 0x1, PT ;  /* 0x000000010400780c */ /* 0x000fe20003f46270 */
[----:B-1----:R-:W-:-:S12]  /*1820*/  @P1 BRA `(.L_x_18) ;  /* 0x0000000000081947 */ /* 0x002fd80003800000 */
[----:B------:R-:W1:Y:S02]  /*1830*/  SYNCS.PHASECHK.TRANS64.TRYWAIT P1, [R3+URZ], R0 ;  /* 0x00000000030075a7 */ /* 0x000e64000802017f */
[----:B-1----:R-:W-:Y:S05]  /*1840*/  @!P1 BRA `(.L_x_19) ;  /* 0x0000005c00ec9947 */ /* 0x002fea0003800000 */
.L_x_18:
[----:B------:R-:W-:Y:S05]  /*1850*/  WARPSYNC.ALL ;  /* 0x0000000000007948 */ /* 0x000fea0003800000 */
[----:B------:R-:W-:Y:S01]  /*1860*/  UIADD3 UR4, UR40, 0x100, URZ ;  /* 0x0000010028047890 */ /* 0x000fe2000fffe03f */
[----:B------:R-:W-:Y:S01]  /*1870*/  WARPGROUP.ARRIVE ;  /* 0x00000000000079c5 */ /* 0x000fe20000000000 */
[----:B------:R-:W-:Y:S02]  /*1880*/  UIADD3 UR5, UR40, 0x10100, URZ ;  /* 0x0001010028057890 */ /* 0x000fe4000fffe03f */
[----:B------:R-:W-:Y:S02]  /*1890*/  USHF.R.U32.HI UR4, URZ, 0x4, UR4 ;  /* 0x000000043f047899 */ /* 0x000fe40008011604 */
[----:B------:R-:W-:-:S02]  /*18a0*/  USHF.R.U32.HI UR5, URZ, 0x4, UR5 ;  /* 0x000000043f057899 */ /* 0x000fc40008011605 */
[----:B------:R-:W-:Y:S02]  /*18b0*/  ULOP3.LUT UR4, UR4, 0x3fff, URZ, 0xc0, !UPT ;  /* 0x00003fff04047892 */ /* 0x000fe4000f8ec03f */
[----:B------:R-:W-:Y:S02]  /*18c0*/  ULOP3.LUT UR5, UR5, 0x3fff, URZ, 0xc0, !UPT ;  /* 0x00003fff05057892 */ /* 0x000fe4000f8ec03f */
[----:B------:R-:W-:Y:S02]  /*18d0*/  ULOP3.LUT UR8, UR4, 0x10000, URZ, 0xfc, !UPT ;  /* 0x0001000004087892 */ /* 0x000fe4000f8efc3f */
[----:B------:R-:W-:Y:S02]  /*18e0*/  ULOP3.LUT UR9, UR5, 0x10000, URZ, 0xfc, !UPT ;  /* 0x0001000005097892 */ /* 0x000fe4000f8efc3f */
[----:B------:R-:W-:Y:S02]  /*18f0*/  ULEA UR11, UR44, UR8, 0xb ;  /* 0x000000082c0b7291 */ /* 0x000fe4000f8e583f */
[----:B------:R-:W-:Y:S01]  /*1900*/  ULEA UR10, UR44, UR9, 0xc ;  /* 0x000000092c0a7291 */ /* 0x000fe2000f8e603f */
[----:B------:R-:W-:Y:S01]  /*1910*/  UMOV UR5, 0x40000040 ;  /* 0x4000004000057882 */ /* 0x000fe20000000000 */
[----:B------:R-:W-:-:S03]  /*1920*/  UMOV UR7, 0x40000040 ;  /* 0x4000004000077882 */ /* 0x000fc60000000000 */
[----:B------:R-:W-:Y:S02]  /*1930*/  UMOV UR4, UR11 ;  /* 0x0000000b00047c82 */ /* 0x000fe40008000000 */
[----:B------:R-:W-:Y:S02]  /*1940*/  UMOV UR6, UR10 ;  /* 0x0000000a00067c82 */ /* 0x000fe40008000000 */
[----:B------:R-:W-:Y:S01]  /*1950*/  HGMMA.64x128x8.F32.TF32 R24, gdesc[UR4], RZ, !UPT, gsb0 ;  /* 0x05e00000041879f0 */ /* 0x000fe2000c0028ff */
[----:B------:R-:W-:Y:S02]  /*1960*/  UIADD3 UR4, UR11, 0x2, URZ ;  /* 0x000000020b047890 */ /* 0x000fe4000fffe03f */
[----:B------:R-:W-:Y:S01]  /*1970*/  UIADD3 UR6, UR10, 0x2, URZ ;  /* 0x000000020a067890 */ /* 0x000fe2000fffe03f */
[----:B------:R-:W-:Y:S01]  /*1980*/  UMOV UR5, 0x40000040 ;  /* 0x4000004000057882 */ /* 0x000fe20000000000 */
[----:B------:R-:W-:Y:S01]  /*1990*/  UMOV UR7, 0x40000040 ;  /* 0x4000004000077882 */ /* 0x000fe20000000000 */
[----:B------:R-:W-:-:S02]  /*19a0*/  WARPGROUP.DEPBAR.LE gsb0, 0x0 ;  /* 0x00008000000079c5 */ /* 0x000fc40000010000 */
[----:B------:R-:W-:-:S06]  /*19b0*/  WARPGROUP.ARRIVE ;  /* 0x00000000000079c5 */ /* 0x000fcc0000000000 */
[----:B------:R-:W-:Y:S01]  /*19c0*/  HGMMA.64x128x8.F32.TF32 R24, gdesc[UR4], R24, gsb0 ;  /* 0x05e00000041879f0 */ /* 0x000fe20008002818 */
[----:B------:R-:W-:Y:S02]  /*19d0*/  UIADD3 UR4, UR11, 0x4, URZ ;  /* 0x000000040b047890 */ /* 0x000fe4000fffe03f */
[----:B------:R-:W-:Y:S01]  /*19e0*/  UIADD3 UR6, UR10, 0x4, URZ ;  /* 0x000000040a067890 */ /* 0x000fe2000fffe03f */
[----:B------:R-:W-:Y:S01]  /*19f0*/  UMOV UR5, 0x40000040 ;  /* 0x4000004000057882 */ /* 0x000fe20000000000 */
[----:B------:R-:W-:Y:S01]  /*1a00*/  UMOV UR7, 0x40000040 ;  /* 0x4000004000077882 */ /* 0x000fe20000000000 */
[----:B------:R-:W-:Y:S02]  /*1a10*/  WARPGROUP.DEPBAR.LE gsb0, 0x0 ;  /* 0x00008000000079c5 */ /* 0x000fe40000010000 */
        /* <DEDUP_REMOVED lines=92> */
[----:B------:R-:W-:Y:S03]  /*1fe0*/  HGMMA.64x128x8.F32.TF32 R24, gdesc[UR4], R24, gsb0 ;  /* 0x05e00000041879f0 */ /* 0x000fe60008002818 */
[----:B------:R-:W-:Y:S02]  /*1ff0*/  WARPGROUP.DEPBAR.LE gsb0, 0x0 ;  /* 0x00008000000079c5 */ /* 0x000fe40000010000 */
[----:B------:R-:W-:Y:S05]  /*2000*/  @!P2 BRA `(.L_x_20) ;  /* 0x000000080064a947 */ /* 0x000fea0003800000 */
[----:B------:R-:W-:Y:S01]  /*2010*/  UIADD3 UR11, UR44, 0x1, URZ ;  /* 0x000000012c0b7890 */ /* 0x000fe2000fffe03f */
[----:B01----:R-:W-:Y:S01]  /*2020*/  IMAD.U32 R0, RZ, RZ, UR46 ;  /* 0x0000002eff007e24 */ /* 0x003fe2000f8e00ff */
[----:B------:R-:W-:Y:S02]  /*2030*/  UMOV UR10, UR44 ;  /* 0x0000002c000a7c82 */ /* 0x000fe40008000000 */
[----:B------:R-:W-:-:S04]  /*2040*/  UISETP.NE.AND UP0, UPT, UR11, 0x2, UPT ;  /* 0x000000020b00788c */ /* 0x000fc8000bf05270 */
[----:B------:R-:W-:Y:S02]  /*2050*/  USEL UR4, URZ, 0x1, UP0 ;  /* 0x000000013f047887 */ /* 0x000fe40008000000 */
[----:B------:R-:W-:Y:S02]  /*2060*/  USEL UR11, UR11, URZ, UP0 ;  /* 0x0000003f0b0b7287 */ /* 0x000fe40008000000 */
[----:B------:R-:W-:-:S06]  /*2070*/  ULOP3.LUT UR4, UR48, UR4, URZ, 0x3c, !UPT ;  /* 0x0000000430047292 */ /* 0x000fcc000f8e3c3f */
[----:B------:R-:W-:-:S07]  /*2080*/  IMAD.U32 R5, RZ, RZ, UR4 ;  /* 0x00000004ff057e24 */ /* 0x000fce000f8e00ff */
.L_x_27:
[----:B01----:R-:W-:Y:S05]  /*2090*/  @!P0 BRA `(.L_x_21) ;  /* 0x0000000000048947 */ /* 0x003fea0003800000 */
[----:B------:R-:W-:Y:S01]  /*20a0*/  BPT.TRAP 0x1 ;  /* 0x000000040000795c */ /* 0x000fe20000300000 */
.L_x_21:
[----:B------:R-:W-:Y:S01]  /*20b0*/  ULEA UR4, UR11, UR40, 0x3 ;  /* 0x000000280b047291 */ /* 0x000fe2000f8e183f */
[----:B------:R-:W-:-:S08]  /*20c0*/  SHF.L.U32 R3, R5, 0x1f, RZ ;  /* 0x0000001f05037819 */ /* 0x000fd000000006ff */
[----:B------:R0:W1:Y:S01]  /*20d0*/  SYNCS.PHASECHK.TRANS64.TRYWAIT P1, [UR4], R3 ;  /* 0x00000003ff0075a7 */ /* 0x0000620008020144 */
[----:B------:R-:W-:Y:S05]  /*20e0*/  @!P0 BRA `(.L_x_22) ;  /* 0x0000000000048947 */ /* 0x000fea0003800000 */
[----:B------:R-:W-:Y:S01]  /*20f0*/  BPT.TRAP 0x1 ;  /* 0x000000040000795c */ /* 0x000fe20000300000 */
.L_x_22:
[----:B-1----:R-:W-:Y:S05]  /*2100*/  @P1 BRA `(.L_x_23) ;  /* 0x0000000000081947 */ /* 0x002fea0003800000 */
[----:B------:R-:W1:Y:S02]  /*2110*/  SYNCS.PHASECHK.TRANS64.TRYWAIT P1, [UR4], R3 ;  /* 0x00000003ff0075a7 */ /* 0x000e640008020144 */
[----:B-1----:R-:W-:Y:S05]  /*2120*/  @!P1 BRA `(.L_x_24) ;  /* 0x0000005400c89947 */ /* 0x002fea0003800000 */
.L_x_23:
[----:B------:R-:W-:Y:S01]  /*2130*/  ULEA UR12, UR11, UR9, 0xc ;  /* 0x000000090b0c7291 */ /* 0x000fe2000f8e603f */
[----:B------:R-:W-:Y:S01]  /*2140*/  WARPGROUP.ARRIVE ;  /* 0x00000000000079c5 */ /* 0x000fe20000000000 */
[----:B------:R-:W-:Y:S01]  /*2150*/  ULEA UR13, UR11, UR8, 0xb ;  /* 0x000000080b0d7291 */ /* 0x000fe2000f8e583f */
[----:B------:R-:W-:Y:S01]  /*2160*/  UMOV UR7, 0x40000040 ;  /* 0x4000004000077882 */ /* 0x000fe20000000000 */
[----:B------:R-:W-:-:S03]  /*2170*/  UMOV UR5, 0x40000040 ;  /* 0x4000004000057882 */ /* 0x000fc60000000000 */
[----:B------:R-:W-:Y:S02]  /*2180*/  UMOV UR6, UR12 ;  /* 0x0000000c00067c82 */ /* 0x000fe40008000000 */
[----:B------:R-:W-:Y:S02]  /*2190*/  UMOV UR4, UR13 ;  /* 0x0000000d00047c82 */ /* 0x000fe40008000000 */
[----:B------:R-:W-:Y:S01]  /*21a0*/  HGMMA.64x128x8.F32.TF32 R24, gdesc[UR4], R24, gsb0 ;  /* 0x05e00000041879f0 */ /* 0x000fe20008002818 */
        /* <DEDUP_REMOVED lines=107> */
[----:B------:R-:W-:Y:S01]  /*2860*/  BPT.TRAP 0x1 ;  /* 0x000000040000795c */ /* 0x000fe20000300000 */
.L_x_25:
[----:B------:R-:W-:Y:S02]  /*2870*/  UISETP.GT.U32.AND UP0, UPT, UR39, 0x1, UPT ;  /* 0x000000012700788c */ /* 0x000fe4000bf04070 */
[----:B------:R-:W-:-:S04]  /*2880*/  ULEA UR4, UR10, UR40, 0x3 ;  /* 0x000000280a047291 */ /* 0x000fc8000f8e183f */
[----:B------:R-:W-:Y:S01]  /*2890*/  UIADD3 UR4, UR4, 0x10, URZ ;  /* 0x0000001004047890 */ /* 0x000fe2000fffe03f */
[----:B------:R-:W-:-:S03]  /*28a0*/  PLOP3.LUT P1, PT, PT, PT, UP0, 0x80, 0x0 ;  /* 0x000000000000781c */ /* 0x000fc60003f2f008 */
[----:B------:R-:W-:-:S09]  /*28b0*/  UPRMT UR4, URZ, 0x654, UR4 ;  /* 0x000006543f047896 */ /* 0x000fd20008000004 */
[----:B------:R-:W-:Y:S01]  /*28c0*/  SYNCS.ARRIVE.TRANS64.RED.A1T0 RZ, [UR4], RZ ;  /* 0x000000ffffff79a7 */ /* 0x000fe20008100404 */
[----:B------:R-:W-:Y:S05]  /*28d0*/  @P1 BRA `(.L_x_26) ;  /* 0x0000000000041947 */ /* 0x000fea0003800000 */
[----:B------:R-:W-:Y:S01]  /*28e0*/  BPT.TRAP 0x1 ;  /* 0x000000040000795c */ /* 0x000fe20000300000 */
.L_x_26:
[----:B------:R-:W-:Y:S01]  /*28f0*/  UIADD3 UR11, UR11, 0x1, URZ ;  /* 0x000000010b0b7890 */ /* 0x000fe2000fffe03f */
[C---:B------:R-:W-:Y:S01]  /*2900*/  ISETP.GT.AND P1, PT, R0.reuse, 0x1, PT ;  /* 0x000000010000780c */ /* 0x040fe20003f24270 */
[----:B------:R-:W-:Y:S01]  /*2910*/  UIADD3 UR10, UR10, 0x1, URZ ;  /* 0x000000010a0a7890 */ /* 0x000fe2000fffe03f */
[----:B------:R-:W-:Y:S01]  /*2920*/  VIADD R0, R0, 0xffffffff ;  /* 0xffffffff00007836 */ /* 0x000fe20000000000 */
[----:B------:R-:W-:Y:S02]  /*2930*/  UISETP.NE.AND UP0, UPT, UR11, 0x2, UPT ;  /* 0x000000020b00788c */ /* 0x000fe4000bf05270 */
[----:B------:R-:W-:Y:S02]  /*2940*/  UISETP.NE.AND UP1, UPT, UR10, 0x2, UPT ;  /* 0x000000020a00788c */ /* 0x000fe4000bf25270 */
[----:B------:R-:W-:Y:S02]  /*2950*/  USEL UR4, URZ, 0x1, UP0 ;  /* 0x000000013f047887 */ /* 0x000fe40008000000 */
[----:B------:R-:W-:-:S02]  /*2960*/  USEL UR11, UR11, URZ, UP0 ;  /* 0x0000003f0b0b7287 */ /* 0x000fc40008000000 */
[----:B------:R-:W-:Y:S02]  /*2970*/  USEL UR10, UR10, URZ, UP1 ;  /* 0x0000003f0a0a7287 */ /* 0x000fe40008800000 */
[----:B------:R-:W-:Y:S01]  /*2980*/  LOP3.LUT R5, R5, UR4, RZ, 0x3c, !PT ;  /* 0x0000000405057c12 */ /* 0x000fe2000f8e3cff */
[----:B------:R-:W-:Y:S09]  /*2990*/  @P1 BRA `(.L_x_27) ;  /* 0xfffffff400bc1947 */ /* 0x000ff2000383ffff */
.L_x_20:
[----:B01----:R-:W0:Y:S01]  /*29a0*/  LDC R0, c[0x0][0x28c] ;  /* 0x0000a300ff007b82 */ /* 0x003e220000000800 */
[----:B------:R1:W-:Y:S01]  /*29b0*/  SYNCS.ARRIVE.TRANS64.A1T0 RZ, [R99+UR50], RZ ;  /* 0x000000ff63ff79a7 */ /* 0x0003e20008100032 */
[----:B0-----:R-:W-:-:S13]  /*29c0*/  ISETP.GE.AND P1, PT, R0, 0x1, PT ;  /* 0x000000010000780c */ /* 0x001fda0003f26270 */
[----:B-1----:R-:W-:Y:S05]  /*29d0*/  @!P1 BRA `(.L_x_28) ;  /* 0x0000000000309947 */ /* 0x002fea0003800000 */
[----:B------:R-:W-:Y:S05]  /*29e0*/  @!P0 BRA `(.L_x_29) ;  /* 0x0000000000048947 */ /* 0x000fea0003800000 */
[----:B------:R-:W-:Y:S01]  /*29f0*/  BPT.TRAP 0x1 ;  /* 0x000000040000795c */ /* 0x000fe20000300000 */
.L_x_29:
[----:B------:R-:W-:Y:S02]  /*2a00*/  UIADD3 UR4, UR46, UR44, URZ ;  /* 0x0000002c2e047290 */ /* 0x000fe4000fffe03f */
[----:B------:R-:W-:Y:S02]  /*2a10*/  UISETP.GT.U32.AND UP0, UPT, UR39, 0x1, UPT ;  /* 0x000000012700788c */ /* 0x000fe4000bf04070 */
[----:B------:R-:W-:-:S04]  /*2a20*/  USHF.L.U32 UR4, UR4, 0x3, URZ ;  /* 0x0000000304047899 */ /* 0x000fc8000800063f */
[----:B------:R-:W-:Y:S01]  /*2a30*/  ULOP3.LUT UR4, UR4, 0x8, URZ, 0xc0, !UPT ;  /* 0x0000000804047892 */ /* 0x000fe2000f8ec03f */
[----:B------:R-:W-:-:S03]  /*2a40*/  PLOP3.LUT P0, PT, PT, PT, UP0, 0x80, 0x0 ;  /* 0x000000000000781c */ /* 0x000fc60003f0f008 */
[----:B------:R-:W-:-:S04]  /*2a50*/  UIADD3 UR4, UR40, 0x10, UR4 ;  /* 0x0000001028047890 */ /* 0x000fc8000fffe004 */
[----:B------:R-:W-:-:S09]  /*2a60*/  UPRMT UR4, URZ, 0x654, UR4 ;  /* 0x000006543f047896 */ /* 0x000fd20008000004 */
[----:B------:R-:W-:Y:S01]  /*2a70*/  SYNCS.ARRIVE.TRANS64.RED.A1T0 RZ, [UR4], RZ ;  /* 0x000000ffffff79a7 */ /* 0x000fe20008100404 */
[----:B------:R-:W-:Y:S05]  /*2a80*/  @P0 BRA `(.L_x_28) ;  /* 0x0000000000040947 */ /* 0x000fea0003800000 */
[----:B------:R-:W-:Y:S01]  /*2a90*/  BPT.TRAP 0x1 ;  /* 0x000000040000795c */ /* 0x000fe20000300000 */
.L_x_28:
[----:B------:R-:W-:Y:S02]  /*2aa0*/  SHF.L.U32 R0, R98, 0x1f, RZ ;  /* 0x0000001f62007819 */ /* 0x000fe400000006ff */
[----:B------:R-:W-:Y:S02]  /*2ab0*/  SHF.R.S32.HI R9, RZ, 0x1f, R19 ;  /* 0x0000001fff097819 */ /* 0x000fe40000011413 */
[----:B------:R-:W0:Y:S02]  /*2ac0*/  SYNCS.PHASECHK.TRANS64.TRYWAIT P0, [R95+URZ+0x8], R0 ;  /* 0x000008005f0075a7 */ /* 0x000e24000800017f */
[----:B0-----:R-:W-:Y:S05]  /*2ad0*/  @!P0 BRA `(.L_x_30) ;  /* 0x0000004c00748947 */ /* 0x001fea0003800000 */
.L_x_182:
[----:B------:R-:W-:Y:S01]  /*2ae0*/  ULDC.64 UR4, c[0x0][0x5d0] ;  /* 0x0001740000047ab9 */ /* 0x000fe20000000a00 */
[----:B------:R-:W-:Y:S01]  /*2af0*/  ULDC UR6, c[0x0][0x284] ;  /* 0x0000a10000067ab9 */ /* 0x000fe20000000800 */
[----:B0-----:R-:W-:Y:S02]  /*2b00*/  IMAD R0, R9, UR4, RZ ;  /* 0x0000000409007c24 */ /* 0x001fe4000f8e02ff */
[----:B------:R-:W-:Y:S02]  /*2b10*/  IMAD.SHL.U32 R10, R2, 0x80, RZ ;  /* 0x00000080020a7824 */ /* 0x000fe400078e00ff */
[C---:B------:R-:W-:Y:S02]  /*2b20*/  IMAD R5, R19.reuse, UR5, R0 ;  /* 0x0000000513057c24 */ /* 0x040fe4000f8e0200 */
[----:B------:R-:W-:Y:S01]  /*2b30*/  IMAD.SHL.U32 R0, R18, 0x40, RZ ;  /* 0x0000004012007824 */ /* 0x000fe200078e00ff */
[----:B------:R-:W-:Y:S01]  /*2b40*/  SHF.R.S32.HI R11, RZ, 0x1f, R10 ;  /* 0x0000001fff0b7819 */ /* 0x000fe2000001140a */
[----:B------:R-:W-:Y:S01]  /*2b50*/  IMAD.WIDE.U32 R2, R19, UR4, R90 ;  /* 0x0000000413027c25 */ /* 0x000fe2000f8e005a */
[----:B------:R-:W-:-:S02]  /*2b60*/  ULDC.64 UR4, c[0x0][0x5c8] ;  /* 0x0001720000047ab9 */ /* 0x000fc40000000a00 */
[----:B------:R-:W-:Y:S01]  /*2b70*/  ISETP.GE.AND P0, PT, R0, UR6, PT ;  /* 0x0000000600007c0c */ /* 0x000fe2000bf06270 */
[----:B------:R-:W-:Y:S01]  /*2b80*/  ULDC UR6, c[0x0][0x288] ;  /* 0x0000a20000067ab9 */ /* 0x000fe20000000800 */
[----:B------:R-:W-:Y:S01]  /*2b90*/  IADD3 R2, P1, R10, R2, RZ ;  /* 0x000000020a027210 */ /* 0x000fe20007f3e0ff */
[----:B------:R-:W-:Y:S01]  /*2ba0*/  IMAD.WIDE R20, R18, 0x40, R88 ;  /* 0x0000004012147825 */ /* 0x000fe200078e0258 */
[----:B------:R-:W-:Y:S02]  /*2bb0*/  ISETP.GE.OR P0, PT, R10, UR6, P0 ;  /* 0x000000060a007c0c */ /* 0x000fe40008706670 */
[----:B------:R-:W-:Y:S01]  /*2bc0*/  IADD3.X R3, R11, R3, R5, P1, !PT ;  /* 0x000000030b037210 */ /* 0x000fe20000ffe405 */
[----:B------:R-:W-:-:S04]  /*2bd0*/  IMAD R7, R21, UR4, RZ ;  /* 0x0000000415077c24 */ /* 0x000fc8000f8e02ff */
[C---:B------:R-:W-:Y:S02]  /*2be0*/  IMAD R7, R20.reuse, UR5, R7 ;  /* 0x0000000514077c24 */ /* 0x040fe4000f8e0207 */
[----:B------:R-:W-:-:S04]  /*2bf0*/  IMAD.WIDE.U32 R100, R20, UR4, R2 ;  /* 0x0000000414647c25 */ /* 0x000fc8000f8e0002 */
[----:B------:R-:W-:Y:S05]  /*2c00*/  @P0 BRA `(.L_x_31) ;  /* 0x0000003000d00947 */ /* 0x000fea0003800000 */
[----:B-----5:R-:W-:Y:S01]  /*2c10*/  FSETP.NEU.AND P1, PT, R23, RZ, PT ;  /* 0x000000ff1700720b */ /* 0x020fe20003f2d000 */
[----:B------:R-:W-:Y:S01]  /*2c20*/  IMAD.IADD R18, R94, 0x1, -R10 ;  /* 0x000000015e127824 */ /* 0x000fe200078e0a0a */
[----:B------:R-:W-:Y:S01]  /*2c30*/  BSSY B0, `(.L_x_31) ;  /* 0x0000331000007945 */ /* 0x000fe20003800000 */
[----:B------:R-:W-:Y:S02]  /*2c40*/  IMAD.IADD R0, R97, 0x1, -R0 ;  /* 0x0000000161007824 */ /* 0x000fe400078e0a00 */
[----:B------:R-:W-:Y:S01]  /*2c50*/  IMAD.IADD R7, R101, 0x1, R7 ;  /* 0x0000000165077824 */ /* 0x000fe200078e0207 */
[----:B------:R-:W-:-:S04]  /*2c60*/  ISETP.GT.AND P0, PT, R18, RZ, PT ;  /* 0x000000ff1200720c */ /* 0x000fc80003f04270 */
[----:B------:R-:W-:-:S03]  /*2c70*/  ISETP.GT.AND P2, PT, R0, RZ, P0 ;  /* 0x000000ff0000720c */ /* 0x000fc60000744270 */
[----:B------:R-:W-:Y:S10]  /*2c80*/  @!P1 BRA `(.L_x_32) ;  /* 0x0000002400149947 */ /* 0x000ff40003800000 */
[----:B------:R-:W0:Y:S01]  /*2c90*/  LDC.64 R104, c[0x0][0x5b8] ;  /* 0x00016e00ff687b82 */ /* 0x000e220000000a00 */
[----:B------:R-:W-:-:S07]  /*2ca0*/  ULDC.64 UR4, c[0x0][0x5c0] ;  /* 0x0001700000047ab9 */ /* 0x000fce0000000a00 */
[----:B------:R-:W1:Y:S08]  /*2cb0*/  LDC.64 R106, c[0x0][0x5b0] ;  /* 0x00016c00ff6a7b82 */ /* 0x000e700000000a00 */
[----:B------:R-:W2:Y:S01]  /*2cc0*/  LDC.64 R108, c[0x0][0x5a8] ;  /* 0x00016a00ff6c7b82 */ /* 0x000ea20000000a00 */
[-C--:B0-----:R-:W-:Y:S02]  /*2cd0*/  IMAD R4, R9, R104.reuse, RZ ;  /* 0x0000006809047224 */ /* 0x081fe400078e02ff */
[----:B------:R-:W-:-:S04]  /*2ce0*/  IMAD.WIDE.U32 R2, R19, R104, R90 ;  /* 0x0000006813027225 */ /* 0x000fc800078e005a */
[----:B------:R-:W-:Y:S01]  /*2cf0*/  IMAD R101, R19, R105, R4 ;  /* 0x0000006913657224 */ /* 0x000fe200078e0204 */
[----:B------:R-:W-:Y:S01]  /*2d00*/  IADD3 R4, P1, R10, R2, RZ ;  /* 0x000000020a047210 */ /* 0x000fe20007f3e0ff */
[----:B-1----:R-:W-:-:S03]  /*2d10*/  IMAD R2, R21, R106, RZ ;  /* 0x0000006a15027224 */ /* 0x002fc600078e02ff */
[----:B------:R-:W-:Y:S01]  /*2d20*/  IADD3.X R5, R11, R3, R101, P1, !PT ;  /* 0x000000030b057210 */ /* 0x000fe20000ffe465 */
[C---:B------:R-:W-:Y:S02]  /*2d30*/  IMAD R21, R20.reuse, R107, R2 ;  /* 0x0000006b14157224 */ /* 0x040fe400078e0202 */
[----:B------:R-:W-:-:S04]  /*2d40*/  IMAD.WIDE.U32 R2, R20, R106, R4 ;  /* 0x0000006a14027225 */ /* 0x000fc800078e0004 */
[----:B------:R-:W-:Y:S01]  /*2d50*/  IMAD.IADD R3, R3, 0x1, R21 ;  /* 0x0000000103037824 */ /* 0x000fe200078e0215 */
[----:B--2---:R-:W-:-:S04]  /*2d60*/  LEA R8, P1, R2, R108, 0x2 ;  /* 0x0000006c02087211 */ /* 0x004fc800078210ff */
[----:B------:R-:W-:-:S05]  /*2d70*/  LEA.HI.X R9, R2, R109, R3, 0x2, P1 ;  /* 0x0000006d02097211 */ /* 0x000fca00008f1403 */
[----:B------:R0:W2:Y:S01]  /*2d80*/  @P2 LDG.E.LTC128B R102, desc[UR52][R8.64] ;  /* 0x0000003408662981 */ /* 0x0000a2000c1e1920 */
[----:B------:R-:W-:Y:S01]  /*2d90*/  IMAD.WIDE.U32 R2, R20, R106, R10 ;  /* 0x0000006a14027225 */ /* 0x000fe200078e000a */
[----:B------:R-:W-:Y:S01]  /*2da0*/  SHF.L.U64.HI R15, R106, 0x3, R107 ;  /* 0x000000036a0f7819 */ /* 0x000fe2000001026b */
[----:B------:R-:W-:Y:S01]  /*2db0*/  BSSY B1, `(.L_x_33) ;  /* 0x0000017000017945 */ /* 0x000fe20003800000 */
[----:B------:R-:W-:Y:S01]  /*2dc0*/  ISETP.GT.AND P0, PT, R0, 0x8, P0 ;  /* 0x000000080000780c */ /* 0x000fe20000704270 */
[----:B------:R-:W-:Y:S01]  /*2dd0*/  IMAD.SHL.U32 R14, R106, 0x8, RZ ;  /* 0x000000086a0e7824 */ /* 0x000fe200078e00ff */
[----:B------:R-:W-:-:S03]  /*2de0*/  IADD3 R12, P1, R90, R2, RZ ;  /* 0x000000025a0c7210 */ /* 0x000fc60007f3e0ff */
[----:B------:R-:W-:Y:S01]  /*2df0*/  IMAD.WIDE.U32 R14, R20, R106, R14 ;  /* 0x0000006a140e7225 */ /* 0x000fe200078e000e */
[----:B------:R-:W-:Y:S02]  /*2e00*/  IADD3.X R13, R91, R21, R3, P1, !PT ;  /* 0x000000155b0d7210 */ /* 0x000fe40000ffe403 */
[C---:B------:R-:W-:Y:S01]  /*2e10*/  LEA R6, P1, R100.reuse, UR4, 0x2 ;  /* 0x0000000464067c11 */ /* 0x040fe2000f8210ff */
[----:B------:R-:W-:Y:S02]  /*2e20*/  IMAD.IADD R21, R21, 0x1, R15 ;  /* 0x0000000115157824 */ /* 0x000fe400078e020f */
[----:B------:R-:W-:Y:S01]  /*2e30*/  IMAD.WIDE.U32 R12, R19, R104, R12 ;  /* 0x00000068130c7225 */ /* 0x000fe200078e000c */
[----:B------:R-:W-:Y:S02]  /*2e40*/  LEA.HI.X R7, R100, UR5, R7, 0x2, P1 ;  /* 0x0000000564077c11 */ /* 0x000fe400088f1407 */
[----:B------:R-:W-:Y:S01]  /*2e50*/  ISETP.GT.AND P1, PT, R18, 0x1, PT ;  /* 0x000000011200780c */ /* 0x000fe20003f24270 */
[----:B------:R-:W-:Y:S01]  /*2e60*/  IMAD.IADD R3, R101, 0x1, R13 ;  /* 0x0000000165037824 */ /* 0x000fe200078e020d */
[----:B------:R-:W-:-:S02]  /*2e70*/  LEA R2, P3, R12, R108, 0x2 ;  /* 0x0000006c0c027211 */ /* 0x000fc400078610ff */
[----:B------:R-:W-:Y:S02]  /*2e80*/  ISETP.GT.AND P5, PT, R0, RZ, P1 ;  /* 0x000000ff0000720c */ /* 0x000fe40000fa4270 */
[----:B------:R-:W-:Y:S02]  /*2e90*/  LEA.HI.X R3, R12, R109, R3, 0x2, P3 ;  /* 0x0000006d0c037211 */ /* 0x000fe400018f1403 */
[----:B0-----:R-:W-:-:S04]  /*2ea0*/  IADD3 R8, P3, R4, R14, RZ ;  /* 0x0000000e04087210 */ /* 0x001fc80007f7e0ff */
[----:B------:R-:W-:Y:S01]  /*2eb0*/  LEA R12, P4, R8, R108, 0x2 ;  /* 0x0000006c080c7211 */ /* 0x000fe200078810ff */
[----:B------:R-:W-:Y:S02]  /*2ec0*/  IMAD.X R5, R21, 0x1, R5, P3 ;  /* 0x0000000115057824 */ /* 0x000fe400018e0605 */
[----:B--2---:R-:W-:-:S04]  /*2ed0*/  FMUL R9, R102, R23 ;  /* 0x0000001766097220 */ /* 0x004fc80000400000 */
[----:B------:R-:W-:-:S05]  /*2ee0*/  FFMA R9, R24, R22, R9 ;  /* 0x0000001618097223 */ /* 0x000fca0000000009 */
[----:B------:R0:W-:Y:S01]  /*2ef0*/  @P2 STG.E desc[UR52][R6.64], R9 ;  /* 0x0000000906002986 */ /* 0x0001e2000c101934 */
[----:B------:R-:W-:Y:S05]  /*2f00*/  @!P5 BRA `(.L_x_34) ;  /* 0x000000000004d947 */ /* 0x000fea0003800000 */
[----:B------:R1:W5:Y:S02]  /*2f10*/  LDG.E.LTC128B R102, desc[UR52][R2.64+0x4] ;  /* 0x0000043402667981 */ /* 0x000364000c1e1920 */
.L_x_34:
[----:B------:R-:W-:Y:S05]  /*2f20*/  BSYNC B1 ;  /* 0x0000000000017941 */ /* 0x000fea0003800000 */
.L_x_33:
[----:B-----5:R-:W-:Y:S01]  /*2f30*/  FMUL R4, R102, R23 ;  /* 0x0000001766047220 */ /* 0x020fe20000400000 */
[----:B------:R-:W-:-:S03]  /*2f40*/  LEA.HI.X R13, R8, R109, R5, 0x2, P4 ;  /* 0x0000006d080d7211 */ /* 0x000fc600020f1405 */
[----:B------:R-:W-:-:S05]  /*2f50*/  FFMA R25, R25, R22, R4 ;  /* 0x0000001619197223 */ /* 0x000fca0000000004 */
[----:B------:R2:W-:Y:S04]  /*2f60*/  @P5 STG.E desc[UR52][R6.64+0x4], R25 ;  /* 0x0000041906005986 */ /* 0x0005e8000c101934 */
[----:B------:R-:W3:Y:S01]  /*2f70*/  @P0 LDG.E.LTC128B R102, desc[UR52][R12.64] ;  /* 0x000000340c660981 */ /* 0x000ee2000c1e1920 */
[----:B------:R-:W-:Y:S01]  /*2f80*/  IADD3 R10, P2, P3, R90, R14, R10 ;  /* 0x0000000e5a0a7210 */ /* 0x000fe20007b5e00a */
[----:B------:R-:W-:Y:S01]  /*2f90*/  BSSY B1, `(.L_x_35) ;  /* 0x0000010000017945 */ /* 0x000fe20003800000 */
[----:B0-----:R-:W-:Y:S02]  /*2fa0*/  SHF.L.U64.HI R9, R93, 0x2, R92 ;  /* 0x000000025d097819 */ /* 0x001fe4000001025c */
[----:B------:R-:W-:Y:S02]  /*2fb0*/  IADD3.X R11, R91, R21, R11, P2, P3 ;  /* 0x000000155b0b7210 */ /* 0x000fe400017e640b */
[----:B------:R-:W-:-:S02]  /*2fc0*/  LEA R8, P3, R93, R6, 0x2 ;  /* 0x000000065d087211 */ /* 0x000fc400078610ff */
[----:B------:R-:W-:Y:S01]  /*2fd0*/  ISETP.GT.AND P1, PT, R0, 0x8, P1 ;  /* 0x000000080000780c */ /* 0x000fe20000f24270 */
[----:B------:R-:W-:Y:S01]  /*2fe0*/  IMAD.WIDE.U32 R10, R19, R104, R10 ;  /* 0x00000068130a7225 */ /* 0x000fe200078e000a */
[----:B------:R-:W-:-:S03]  /*2ff0*/  ISETP.GT.AND P2, PT, R18, 0x8, PT ;  /* 0x000000081200780c */ /* 0x000fc60003f44270 */
[----:B------:R-:W-:Y:S01]  /*3000*/  IMAD.X R9, R9, 0x1, R7, P3 ;  /* 0x0000000109097824 */ /* 0x000fe200018e0607 */
[----:B------:R-:W-:Y:S01]  /*3010*/  LEA R4, P4, R10, R108, 0x2 ;  /* 0x0000006c0a047211 */ /* 0x000fe200078810ff */
[----:B------:R-:W-:Y:S02]  /*3020*/  IMAD.IADD R11, R101, 0x1, R11 ;  /* 0x00000001650b7824 */ /* 0x000fe400078e020b */
[----:B---3--:R-:W-:-:S04]  /*3030*/  FMUL R5, R102, R23 ;  /* 0x0000001766057220 */ /* 0x008fc80000400000 */
[----:B------:R-:W-:Y:S01]  /*3040*/  FFMA R13, R26, R22, R5 ;  /* 0x000000161a0d7223 */ /* 0x000fe20000000005 */
[----:B------:R-:W-:-:S04]  /*3050*/  LEA.HI.X R5, R10, R109, R11, 0x2, P4 ;  /* 0x0000006d0a057211 */ /* 0x000fc800020f140b */
[----:B------:R2:W-:Y:S01]  /*3060*/  @P0 STG.E desc[UR52][R8.64], R13 ;  /* 0x0000000d08000986 */ /* 0x0005e2000c101934 */
[----:B------:R-:W-:Y:S05]  /*3070*/  @!P1 BRA `(.L_x_36) ;  /* 0x0000000000049947 */ /* 0x000fea0003800000 */
[----:B------:R0:W5:Y:S02]  /*3080*/  LDG.E.LTC128B R102, desc[UR52][R4.64+0x4] ;  /* 0x0000043404667981 */ /* 0x000164000c1e1920 */
.L_x_36:
[----:B------:R-:W-:Y:S05]  /*3090*/  BSYNC B1 ;  /* 0x0000000000017941 */ /* 0x000fea0003800000 */
.L_x_35:
[----:B-----5:R-:W-:Y:S01]  /*30a0*/  FMUL R10, R102, R23 ;  /* 0x00000017660a7220 */ /* 0x020fe20000400000 */
[----:B------:R-:W-:Y:S01]  /*30b0*/  ISETP.GT.AND P3, PT, R0, RZ, P2 ;  /* 0x000000ff0000720c */ /* 0x000fe20001764270 */
[----:B------:R-:W-:Y:S01]  /*30c0*/  BSSY B1, `(.L_x_37) ;  /* 0x0000006000017945 */ /* 0x000fe20003800000 */
[----:B------:R-:W-:Y:S01]  /*30d0*/  ISETP.GT.AND P0, PT, R18, 0x9, PT ;  /* 0x000000091200780c */ /* 0x000fe20003f04270 */
[----:B------:R-:W-:-:S05]  /*30e0*/  FFMA R27, R27, R22, R10 ;  /* 0x000000161b1b7223 */ /* 0x000fca000000000a */
[----:B------:R3:W-:Y:S05]  /*30f0*/  @P1 STG.E desc[UR52][R8.64+0x4], R27 ;  /* 0x0000041b08001986 */ /* 0x0007ea000c101934 */
[----:B------:R-:W-:Y:S05]  /*3100*/  @!P3 BRA `(.L_x_38) ;  /* 0x000000000004b947 */ /* 0x000fea0003800000 */
[----:B------:R4:W5:Y:S02]  /*3110*/  LDG.E.LTC128B R102, desc[UR52][R2.64+0x20] ;  /* 0x0000203402667981 */ /* 0x000964000c1e1920 */
.L_x_38:
[----:B------:R-:W-:Y:S05]  /*3120*/  BSYNC B1 ;  /* 0x0000000000017941 */ /* 0x000fea0003800000 */
.L_x_37:
[----:B-----5:R-:W-:Y:S01]  /*3130*/  FMUL R11, R102, R23 ;  /* 0x00000017660b7220 */ /* 0x020fe20000400000 */
[----:B------:R-:W-:Y:S01]  /*3140*/  ISETP.GT.AND P1, PT, R0, RZ, P0 ;  /* 0x000000ff0000720c */ /* 0x000fe20000724270 */
[----:B------:R-:W-:Y:S02]  /*3150*/  BSSY B1, `(.L_x_39) ;  /* 0x0000005000017945 */ /* 0x000fe40003800000 */
[----:B------:R-:W-:-:S05]  /*3160*/  FFMA R11, R28, R22, R11 ;  /* 0x000000161c0b7223 */ /* 0x000fca000000000b */
[----:B------:R0:W-:Y:S05]  /*3170*/  @P3 STG.E desc[UR52][R6.64+0x20], R11 ;  /* 0x0000200b06003986 */ /* 0x0001ea000c101934 */
[----:B------:R-:W-:Y:S05]  /*3180*/  @!P1 BRA `(.L_x_40) ;  /* 0x0000000000049947 */ /* 0x000fea0003800000 */
[----:B------:R0:W5:Y:S02]  /*3190*/  LDG.E.LTC128B R102, desc[UR52][R2.64+0x24] ;  /* 0x0000243402667981 */ /* 0x000164000c1e1920 */
.L_x_40:
[----:B------:R-:W-:Y:S05]  /*31a0*/  BSYNC B1 ;  /* 0x0000000000017941 */ /* 0x000fea0003800000 */
.L_x_39:
[----:B-----5:R-:W-:Y:S01]  /*31b0*/  FMUL R10, R102, R23 ;  /* 0x00000017660a7220 */ /* 0x020fe20000400000 */
[----:B------:R-:W-:Y:S01]  /*31c0*/  ISETP.GT.AND P2, PT, R0, 0x8, P2 ;  /* 0x000000080000780c */ /* 0x000fe20001744270 */
[----:B------:R-:W-:Y:S02]  /*31d0*/  BSSY B1, `(.L_x_41) ;  /* 0x0000005000017945 */ /* 0x000fe40003800000 */
[----:B------:R-:W-:-:S05]  /*31e0*/  FFMA R29, R29, R22, R10 ;  /* 0x000000161d1d7223 */ /* 0x000fca000000000a */
[----:B------:R0:W-:Y:S05]  /*31f0*/  @P1 STG.E desc[UR52][R6.64+0x24], R29 ;  /* 0x0000241d06001986 */ /* 0x0001ea000c101934 */
[----:B------:R-:W-:Y:S05]  /*3200*/  @!P2 BRA `(.L_x_42) ;  /* 0x000000000004a947 */ /* 0x000fea0003800000 */
[----:B------:R0:W5:Y:S02]  /*3210*/  LDG.E.LTC128B R102, desc[UR52][R4.64+0x20] ;  /* 0x0000203404667981 */ /* 0x000164000c1e1920 */
.L_x_42:
[----:B------:R-:W-:Y:S05]  /*3220*/  BSYNC B1 ;  /* 0x0000000000017941 */ /* 0x000fea0003800000 */
.L_x_41:
[----:B0----5:R-:W-:Y:S01]  /*3230*/  FMUL R11, R102, R23 ;  /* 0x00000017660b7220 */ /* 0x021fe20000400000 */
[----:B------:R-:W-:Y:S01]  /*3240*/  ISETP.GT.AND P0, PT, R0, 0x8, P0 ;  /* 0x000000080000780c */ /* 0x000fe20000704270 */
[----:B------:R-:W-:Y:S01]  /*3250*/  BSSY B1, `(.L_x_43) ;  /* 0x0000006000017945 */ /* 0x000fe20003800000 */
[----:B------:R-:W-:Y:S01]  /*3260*/  ISETP.GT.AND P1, PT, R18, 0x10, PT ;  /* 0x000000101200780c */ /* 0x000fe20003f24270 */
[----:B------:R-:W-:-:S05]  /*3270*/  FFMA R11, R30, R22, R11 ;  /* 0x000000161e0b7223 */ /* 0x000fca000000000b */
[----:B------:R0:W-:Y:S05]  /*3280*/  @P2 STG.E desc[UR52][R8.64+0x20], R11 ;  /* 0x0000200b08002986 */ /* 0x0001ea000c101934 */
[----:B------:R-:W-:Y:S05]  /*3290*/  @!P0 BRA `(.L_x_44) ;  /* 0x0000000000048947 */ /* 0x000fea0003800000 */
[----:B------:R0:W5:Y:S02]  /*32a0*/  LDG.E.LTC128B R102, desc[UR52][R4.64+0x24] ;  /* 0x0000243404667981 */ /* 0x000164000c1e1920 */
.L_x_44:
[----:B------:R-:W-:Y:S05]  /*32b0*/  BSYNC B1 ;  /* 0x0000000000017941 */ /* 0x000fea0003800000 */
.L_x_43:
        /* <DEDUP_REMOVED lines=8> */
.L_x_46:
[----:B------:R-:W-:Y:S05]  /*3340*/  BSYNC B1 ;  /* 0x0000000000017941 */ /* 0x000fea0003800000 */
.L_x_45:
[----:B0----5:R-:W-:Y:S01]  /*3350*/  FMUL R11, R102, R23 ;  /* 0x00000017660b7220 */ /* 0x021fe20000400000 */
[----:B------:R-:W-:Y:S01]  /*3360*/  ISETP.GT.AND P0, PT, R0, RZ, P2 ;  /* 0x000000ff0000720c */ /* 0x000fe20001704270 */
[----:B------:R-:W-:Y:S02]  /*3370*/  BSSY B1, `(.L_x_47) ;  /* 0x0000005000017945 */ /* 0x000fe40003800000 */
[----:B------:R-:W-:-:S05]  /*3380*/  FFMA R11, R32, R22, R11 ;  /* 0x00000016200b7223 */ /* 0x000fca000000000b */
[----:B------:R0:W-:Y:S05]  /*3390*/  @P3 STG.E desc[UR52][R6.64+0x40], R11 ;  /* 0x0000400b06003986 */ /* 0x0001ea000c101934 */
[----:B------:R-:W-:Y:S05]  /*33a0*/  @!P0 BRA `(.L_x_48) ;  /* 0x0000000000048947 */ /* 0x000fea0003800000 */
[----:B------:R0:W5:Y:S02]  /*33b0*/  LDG.E.LTC128B R102, desc[UR52][R2.64+0x44] ;  /* 0x0000443402667981 */ /* 0x000164000c1e1920 */
.L_x_48:
[----:B------:R-:W-:Y:S05]  /*33c0*/  BSYNC B1 ;  /* 0x0000000000017941 */ /* 0x000fea0003800000 */
.L_x_47:
[----:B-----5:R-:W-:Y:S01]  /*33d0*/  FMUL R10, R102, R23 ;  /* 0x00000017660a7220 */ /* 0x020fe20000400000 */
[----:B------:R-:W-:Y:S01]  /*33e0*/  ISETP.GT.AND P1, PT, R0, 0x8, P1 ;  /* 0x000000080000780c */ /* 0x000fe20000f24270 */
[----:B------:R-:W-:Y:S02]  /*33f0*/  BSSY B1, `(.L_x_49) ;  /* 0x0000005000017945 */ /* 0x000fe40003800000 */
[----:B------:R-:W-:-:S05]  /*3400*/  FFMA R33, R33, R22, R10 ;  /* 0x0000001621217223 */ /* 0x000fca000000000a */
[----:B------:R0:W-:Y:S05]  /*3410*/  @P0 STG.E desc[UR52][R6.64+0x44], R33 ;  /* 0x0000442106000986 */ /* 0x0001ea000c101934 */
[----:B------:R-:W-:Y:S05]  /*3420*/  @!P1 BRA `(.L_x_50) ;  /* 0x0000000000049947 */ /* 0x000fea0003800000 */
[----:B------:R0:W5:Y:S02]  /*3430*/  LDG.E.LTC128B R102, desc[UR52][R4.64+0x40] ;  /* 0x0000403404667981 */ /* 0x000164000c1e1920 */
.L_x_50:
[----:B------:R-:W-:Y:S05]  /*3440*/  BSYNC B1 ;  /* 0x0000000000017941 */ /* 0x000fea0003800000 */
.L_x_49:
        /* <DEDUP_REMOVED lines=8> */
.L_x_52:
[----:B------:R-:W-:Y:S05]  /*34d0*/  BSYNC B1 ;  /* 0x0000000000017941 */ /* 0x000fea0003800000 */
.L_x_51:
        /* <DEDUP_REMOVED lines=8> */
.L_x_54:
[----:B------:R-:W-:Y:S05]  /*3560*/  BSYNC B1 ;  /* 0x0000000000017941 */ /* 0x000fea0003800000 */
.L_x_53:
[----:B0----5:R-:W-:Y:S01]  /*3570*/  FMUL R11, R102, R23 ;  /* 0x00000017660b7220 */ /* 0x021fe20000400000 */
[----:B------:R-:W-:Y:S01]  /*3580*/  ISETP.GT.AND P2, PT, R0, RZ, P1 ;  /* 0x000000ff0000720c */ /* 0x000fe20000f44270 */
[----:B------:R-:W-:Y:S02]  /*3590*/  BSSY B1, `(.L_x_55) ;  /* 0x0000005000017945 */ /* 0x000fe40003800000 */
[----:B------:R-:W-:-:S05]  /*35a0*/  FFMA R11, R36, R22, R11 ;  /* 0x00000016240b7223 */ /* 0x000fca000000000b */
[----:B------:R0:W-:Y:S05]  /*35b0*/  @P3 STG.E desc[UR52][R6.64+0x60], R11 ;  /* 0x0000600b06003986 */ /* 0x0001ea000c101934 */
[----:B------:R-:W-:Y:S05]  /*35c0*/  @!P2 BRA `(.L_x_56) ;  /* 0x000000000004a947 */ /* 0x000fea0003800000 */
[----:B------:R0:W5:Y:S02]  /*35d0*/  LDG.E.LTC128B R102, desc[UR52][R2.64+0x64] ;  /* 0x0000643402667981 */ /* 0x000164000c1e1920 */
.L_x_56:
[----:B------:R-:W-:Y:S05]  /*35e0*/  BSYNC B1 ;  /* 0x0000000000017941 */ /* 0x000fea0003800000 */
.L_x_55:
[----:B-----5:R-:W-:Y:S01]  /*35f0*/  FMUL R10, R102, R23 ;  /* 0x00000017660a7220 */ /* 0x020fe20000400000 */
[----:B------:R-:W-:Y:S01]  /*3600*/  ISETP.GT.AND P0, PT, R0, 0x8, P0 ;  /* 0x000000080000780c */ /* 0x000fe20000704270 */
[----:B------:R-:W-:Y:S02]  /*3610*/  BSSY B1, `(.L_x_57) ;  /* 0x0000005000017945 */ /* 0x000fe40003800000 */
[----:B------:R-:W-:-:S05]  /*3620*/  FFMA R37, R37, R22, R10 ;  /* 0x0000001625257223 */ /* 0x000fca000000000a */
[----:B------:R0:W-:Y:S05]  /*3630*/  @P2 STG.E desc[UR52][R6.64+0x64], R37 ;  /* 0x0000642506002986 */ /* 0x0001ea000c101934 */
[----:B------:R-:W-:Y:S05]  /*3640*/  @!P0 BRA `(.L_x_58) ;  /* 0x0000000000048947 */ /* 0x000fea0003800000 */
[----:B------:R0:W5:Y:S02]  /*3650*/  LDG.E.LTC128B R102, desc[UR52][R4.64+0x60] ;  /* 0x0000603404667981 */ /* 0x000164000c1e1920 */
.L_x_58:
[----:B------:R-:W-:Y:S05]  /*3660*/  BSYNC B1 ;  /* 0x0000000000017941 */ /* 0x000fea0003800000 */
.L_x_57:
        /* <DEDUP_REMOVED lines=8> */
.L_x_60:
[----:B------:R-:W-:Y:S05]  /*36f0*/  BSYNC B1 ;  /* 0x0000000000017941 */ /* 0x000fea0003800000 */
.L_x_59:
        /* <DEDUP_REMOVED lines=8> */
.L_x_62:
[----:B------:R-:W-:Y:S05]  /*3780*/  BSYNC B1 ;  /* 0x0000000000017941 */ /* 0x000fea0003800000 */
.L_x_61:
[----:B0----5:R-:W-:Y:S01]  /*3790*/  FMUL R11, R102, R23 ;  /* 0x00000017660b7220 */ /* 0x021fe20000400000 */
[----:B------:R-:W-:Y:S01]  /*37a0*/  ISETP.GT.AND P1, PT, R0, RZ, P0 ;  /* 0x000000ff0000720c */ /* 0x000fe20000724270 */
[----:B------:R-:W-:Y:S02]  /*37b0*/  BSSY B1, `(.L_x_63) ;  /* 0x0000005000017945 */ /* 0x000fe40003800000 */
[----:B------:R-:W-:-:S05]  /*37c0*/  FFMA R11, R40, R22, R11 ;  /* 0x00000016280b7223 */ /* 0x000fca000000000b */
[----:B------:R0:W-:Y:S05]  /*37d0*/  @P3 STG.E desc[UR52][R6.64+0x80], R11 ;  /* 0x0000800b06003986 */ /* 0x0001ea000c101934 */
[----:B------:R-:W-:Y:S05]  /*37e0*/  @!P1 BRA `(.L_x_64) ;  /* 0x0000000000049947 */ /* 0x000fea0003800000 */
[----:B------:R0:W5:Y:S02]  /*37f0*/  LDG.E.LTC128B R102, desc[UR52][R2.64+0x84] ;  /* 0x0000843402667981 */ /* 0x000164000c1e1920 */
.L_x_64:
[----:B------:R-:W-:Y:S05]  /*3800*/  BSYNC B1 ;  /* 0x0000000000017941 */ /* 0x000fea0003800000 */
.L_x_63:
[----:B-----5:R-:W-:Y:S01]  /*3810*/  FMUL R10, R102, R23 ;  /* 0x00000017660a7220 */ /* 0x020fe20000400000 */
[----:B------:R-:W-:Y:S01]  /*3820*/  ISETP.GT.AND P2, PT, R0, 0x8, P2 ;  /* 0x000000080000780c */ /* 0x000fe20001744270 */
[----:B------:R-:W-:Y:S02]  /*3830*/  BSSY B1, `(.L_x_65) ;  /* 0x0000005000017945 */ /* 0x000fe40003800000 */
[----:B------:R-:W-:-:S05]  /*3840*/  FFMA R41, R41, R22, R10 ;  /* 0x0000001629297223 */ /* 0x000fca000000000a */
[----:B------:R0:W-:Y:S05]  /*3850*/  @P1 STG.E desc[UR52][R6.64+0x84], R41 ;  /* 0x0000842906001986 */ /* 0x0001ea000c101934 */
[----:B------:R-:W-:Y:S05]  /*3860*/  @!P2 BRA `(.L_x_66) ;  /* 0x000000000004a947 */ /* 0x000fea0003800000 */
[----:B------:R0:W5:Y:S02]  /*3870*/  LDG.E.LTC128B R102, desc[UR52][R4.64+0x80] ;  /* 0x0000803404667981 */ /* 0x000164000c1e1920 */
.L_x_66:
[----:B------:R-:W-:Y:S05]  /*3880*/  BSYNC B1 ;  /* 0x0000000000017941 */ /* 0x000fea0003800000 */
.L_x_65:
        /* <DEDUP_REMOVED lines=8> */
.L_x_68:
[----:B------:R-:W-:Y:S05]  /*3910*/  BSYNC B1 ;  /* 0x0000000000017941 */ /* 0x000fea0003800000 */
.L_x_67:
        /* <DEDUP_REMOVED lines=8> */
.L_x_70:
[----:B------:R-:W-:Y:S05]  /*39a0*/  BSYNC B1 ;  /* 0x0000000000017941 */ /* 0x000fea0003800000 */
.L_x_69:
[----:B0----5:R-:W-:Y:S01]  /*39b0*/  FMUL R11, R102, R23 ;  /* 0x00000017660b7220 */ /* 0x021fe20000400000 */
[----:B------:R-:W-:Y:S01]  /*39c0*/  ISETP.GT.AND P0, PT, R0, RZ, P2 ;  /* 0x000000ff0000720c */ /* 0x000fe20001704270 */
[----:B------:R-:W-:Y:S02]  /*39d0*/  BSSY B1, `(.L_x_71) ;  /* 0x0000005000017945 */ /* 0x000fe40003800000 */
[----:B------:R-:W-:-:S05]  /*39e0*/  FFMA R11, R44, R22, R11 ;  /* 0x000000162c0b7223 */ /* 0x000fca000000000b */
[----:B------:R0:W-:Y:S05]  /*39f0*/  @P3 STG.E desc[UR52][R6.64+0xa0], R11 ;  /* 0x0000a00b06003986 */ /* 0x0001ea000c101934 */
[----:B------:R-:W-:Y:S05]  /*3a00*/  @!P0 BRA `(.L_x_72) ;  /* 0x0000000000048947 */ /* 0x000fea0003800000 */
[----:B------:R0:W5:Y:S02]  /*3a10*/  LDG.E.LTC128B R102, desc[UR52][R2.64+0xa4] ;  /* 0x0000a43402667981 */ /* 0x000164000c1e1920 */
.L_x_72:
[----:B------:R-:W-:Y:S05]  /*3a20*/  BSYNC B1 ;  /* 0x0000000000017941 */ /* 0x000fea0003800000 */
.L_x_71:
[----:B-----5:R-:W-:Y:S01]  /*3a30*/  FMUL R10, R102, R23 ;  /* 0x00000017660a7220 */ /* 0x020fe20000400000 */
[----:B------:R-:W-:Y:S01]  /*3a40*/  ISETP.GT.AND P1, PT, R0, 0x8, P1 ;  /* 0x000000080000780c */ /* 0x000fe20000f24270 */
[----:B------:R-:W-:Y:S02]  /*3a50*/  BSSY B1, `(.L_x_73) ;  /* 0x0000005000017945 */ /* 0x000fe40003800000 */
[----:B------:R-:W-:-:S05]  /*3a60*/  FFMA R45, R45, R22, R10 ;  /* 0x000000162d2d7223 */ /* 0x000fca000000000a */
[----:B------:R0:W-:Y:S05]  /*3a70*/  @P0 STG.E desc[UR52][R6.64+0xa4], R45 ;  /* 0x0000a42d06000986 */ /* 0x0001ea000c101934 */
[----:B------:R-:W-:Y:S05]  /*3a80*/  @!P1 BRA `(.L_x_74) ;  /* 0x0000000000049947 */ /* 0x000fea0003800000 */
[----:B------:R0:W5:Y:S02]  /*3a90*/  LDG.E.LTC128B R102, desc[UR52][R4.64+0xa0] ;  /* 0x0000a03404667981 */ /* 0x000164000c1e1920 */
.L_x_74:
[----:B------:R-:W-:Y:S05]  /*3aa0*/  BSYNC B1 ;  /* 0x0000000000017941 */ /* 0x000fea0003800000 */
.L_x_73:
        /* <DEDUP_REMOVED lines=8> */
.L_x_76:
[----:B------:R-:W-:Y:S05]  /*3b30*/  BSYNC B1 ;  /* 0x0000000000017941 */ /* 0x000fea0003800000 */
.L_x_75:
        /* <DEDUP_REMOVED lines=8> */
.L_x_78:
[----:B------:R-:W-:Y:S05]  /*3bc0*/  BSYNC B1 ;  /* 0x0000000000017941 */ /* 0x000fea0003800000 */
.L_x_77:
[----:B0----5:R-:W-:Y:S01]  /*3bd0*/  FMUL R11, R102, R23 ;  /* 0x00000017660b7220 */ /* 0x021fe20000400000 */
[----:B------:R-:W-:Y:S01]  /*3be0*/  ISETP.GT.AND P2, PT, R0, RZ, P1 ;  /* 0x000000ff0000720c */ /* 0x000fe20000f44270 */
[----:B------:R-:W-:Y:S02]  /*3bf0*/  BSSY B1, `(.L_x_79) ;  /* 0x0000005000017945 */ /* 0x000fe40003800000 */
[----:B------:R-:W-:-:S05]  /*3c00*/  FFMA R11, R48, R22, R11 ;  /* 0x00000016300b7223 */ /* 0x000fca000000000b */
[----:B------:R0:W-:Y:S05]  /*3c10*/  @P3 STG.E desc[UR52][R6.64+0xc0], R11 ;  /* 0x0000c00b06003986 */ /* 0x0001ea000c101934 */
[----:B------:R-:W-:Y:S05]  /*3c20*/  @!P2 BRA `(.L_x_80) ;  /* 0x000000000004a947 */ /* 0x000fea0003800000 */
[----:B------:R0:W5:Y:S02]  /*3c30*/  LDG.E.LTC128B R102, desc[UR52][R2.64+0xc4] ;  /* 0x0000c43402667981 */ /* 0x000164000c1e1920 */
.L_x_80:
[----:B------:R-:W-:Y:S05]  /*3c40*/  BSYNC B1 ;  /* 0x0000000000017941 */ /* 0x000fea0003800000 */
.L_x_79:
[----:B-----5:R-:W-:Y:S01]  /*3c50*/  FMUL R10, R102, R23 ;  /* 0x00000017660a7220 */ /* 0x020fe20000400000 */
[----:B------:R-:W-:Y:S01]  /*3c60*/  ISETP.GT.AND P0, PT, R0, 0x8, P0 ;  /* 0x000000080000780c */ /* 0x000fe20000704270 */
[----:B------:R-:W-:Y:S02]  /*3c70*/  BSSY B1, `(.L_x_81) ;  /* 0x0000005000017945 */ /* 0x000fe40003800000 */
[----:B------:R-:W-:-:S05]  /*3c80*/  FFMA R49, R49, R22, R10 ;  /* 0x0000001631317223 */ /* 0x000fca000000000a */
[----:B------:R0:W-:Y:S05]  /*3c90*/  @P2 STG.E desc[UR52][R6.64+0xc4], R49 ;  /* 0x0000c43106002986 */ /* 0x0001ea000c101934 */
[----:B------:R-:W-:Y:S05]  /*3ca0*/  @!P0 BRA `(.L_x_82) ;  /* 0x0000000000048947 */ /* 0x000fea0003800000 */
[----:B------:R0:W5:Y:S02]  /*3cb0*/  LDG.E.LTC128B R102, desc[UR52][R4.64+0xc0] ;  /* 0x0000c03404667981 */ /* 0x000164000c1e1920 */
.L_x_82:
[----:B------:R-:W-:Y:S05]  /*3cc0*/  BSYNC B1 ;  /* 0x0000000000017941 */ /* 0x000fea0003800000 */
.L_x_81:
        /* <DEDUP_REMOVED lines=8> */
.L_x_84:
[----:B------:R-:W-:Y:S05]  /*3d50*/  BSYNC B1 ;  /* 0x0000000000017941 */ /* 0x000fea0003800000 */
.L_x_83:
        /* <DEDUP_REMOVED lines=8> */
.L_x_86:
[----:B------:R-:W-:Y:S05]  /*3de0*/  BSYNC B1 ;  /* 0x0000000000017941 */ /* 0x000fea0003800000 */
.L_x_85:
[----:B0----5:R-:W-:Y:S01]  /*3df0*/  FMUL R11, R102, R23 ;  /* 0x00000017660b7220 */ /* 0x021fe20000400000 */
[----:B------:R-:W-:Y:S01]  /*3e00*/  ISETP.GT.AND P1, PT, R0, RZ, P0 ;  /* 0x000000ff0000720c */ /* 0x000fe20000724270 */
[----:B------:R-:W-:Y:S02]  /*3e10*/  BSSY B1, `(.L_x_87) ;  /* 0x0000005000017945 */ /* 0x000fe40003800000 */
[----:B------:R-:W-:-:S05]  /*3e20*/  FFMA R11, R52, R22, R11 ;  /* 0x00000016340b7223 */ /* 0x000fca000000000b */
[----:B------:R0:W-:Y:S05]  /*3e30*/  @P3 STG.E desc[UR52][R6.64+0xe0], R11 ;  /* 0x0000e00b06003986 */ /* 0x0001ea000c101934 */
[----:B------:R-:W-:Y:S05]  /*3e40*/  @!P1 BRA `(.L_x_88) ;  /* 0x0000000000049947 */ /* 0x000fea0003800000 */
[----:B------:R0:W5:Y:S02]  /*3e50*/  LDG.E.LTC128B R102, desc[UR52][R2.64+0xe4] ;  /* 0x0000e43402667981 */ /* 0x000164000c1e1920 */
.L_x_88:
[----:B------:R-:W-:Y:S05]  /*3e60*/  BSYNC B1 ;  /* 0x0000000000017941 */ /* 0x000fea0003800000 */
.L_x_87:
[----:B-----5:R-:W-:Y:S01]  /*3e70*/  FMUL R10, R102, R23 ;  /* 0x00000017660a7220 */ /* 0x020fe20000400000 */
[----:B------:R-:W-:Y:S01]  /*3e80*/  ISETP.GT.AND P2, PT, R0, 0x8, P2 ;  /* 0x000000080000780c */ /* 0x000fe20001744270 */
[----:B------:R-:W-:Y:S02]  /*3e90*/  BSSY B1, `(.L_x_89) ;  /* 0x0000005000017945 */ /* 0x000fe40003800000 */
[----:B------:R-:W-:-:S05]  /*3ea0*/  FFMA R53, R53, R22, R10 ;  /* 0x0000001635357223 */ /* 0x000fca000000000a */
[----:B------:R0:W-:Y:S05]  /*3eb0*/  @P1 STG.E desc[UR52][R6.64+0xe4], R53 ;  /* 0x0000e43506001986 */ /* 0x0001ea000c101934 */
[----:B------:R-:W-:Y:S05]  /*3ec0*/  @!P2 BRA `(.L_x_90) ;  /* 0x000000000004a947 */ /* 0x000fea0003800000 */
[----:B------:R0:W5:Y:S02]  /*3ed0*/  LDG.E.LTC128B R102, desc[UR52][R4.64+0xe0] ;  /* 0x0000e03404667981 */ /* 0x000164000c1e1920 */
.L_x_90:
[----:B------:R-:W-:Y:S05]  /*3ee0*/  BSYNC B1 ;  /* 0x0000000000017941 */ /* 0x000fea0003800000 */
.L_x_89:
        /* <DEDUP_REMOVED lines=8> */
.L_x_92:
[----:B------:R-:W-:Y:S05]  /*3f70*/  BSYNC B1 ;  /* 0x0000000000017941 */ /* 0x000fea0003800000 */
.L_x_91:
        /* <DEDUP_REMOVED lines=8> */
.L_x_94:
[----:B------:R-:W-:Y:S05]  /*4000*/  BSYNC B1 ;  /* 0x0000000000017941 */ /* 0x000fea0003800000 */
.L_x_93:
[----:B0----5:R-:W-:Y:S01]  /*4010*/  FMUL R11, R102, R23 ;  /* 0x00000017660b7220 */ /* 0x021fe20000400000 */
[----:B------:R-:W-:Y:S01]  /*4020*/  ISETP.GT.AND P0, PT, R0, RZ, P2 ;  /* 0x000000ff0000720c */ /* 0x000fe20001704270 */
[----:B------:R-:W-:Y:S02]  /*4030*/  BSSY B1, `(.L_x_95) ;  /* 0x0000005000017945 */ /* 0x000fe40003800000 */
[----:B------:R-:W-:-:S05]  /*4040*/  FFMA R11, R56, R22, R11 ;  /* 0x00000016380b7223 */ /* 0x000fca000000000b */
[----:B------:R0:W-:Y:S05]  /*4050*/  @P3 STG.E desc[UR52][R6.64+0x100], R11 ;  /* 0x0001000b06003986 */ /* 0x0001ea000c101934 */
[----:B------:R-:W-:Y:S05]  /*4060*/  @!P0 BRA `(.L_x_96) ;  /* 0x0000000000048947 */ /* 0x000fea0003800000 */
[----:B------:R0:W5:Y:S02]  /*4070*/  LDG.E.LTC128B R102, desc[UR52][R2.64+0x104] ;  /* 0x0001043402667981 */ /* 0x000164000c1e1920 */
.L_x_96:
[----:B------:R-:W-:Y:S05]  /*4080*/  BSYNC B1 ;  /* 0x0000000000017941 */ /* 0x000fea0003800000 */
.L_x_95:
[----:B-----5:R-:W-:Y:S01]  /*4090*/  FMUL R10, R102, R23 ;  /* 0x00000017660a7220 */ /* 0x020fe20000400000 */
[----:B------:R-:W-:Y:S01]  /*40a0*/  ISETP.GT.AND P1, PT, R0, 0x8, P1 ;  /* 0x000000080000780c */ /* 0x000fe20000f24270 */
[----:B------:R-:W-:Y:S02]  /*40b0*/  BSSY B1, `(.L_x_97) ;  /* 0x0000005000017945 */ /* 0x000fe40003800000 */
[----:B------:R-:W-:-:S05]  /*40c0*/  FFMA R57, R57, R22, R10 ;  /* 0x0000001639397223 */ /* 0x000fca000000000a */
[----:B------:R0:W-:Y:S05]  /*40d0*/  @P0 STG.E desc[UR52][R6.64+0x104], R57 ;  /* 0x0001043906000986 */ /* 0x0001ea000c101934 */
[----:B------:R-:W-:Y:S05]  /*40e0*/  @!P1 BRA `(.L_x_98) ;  /* 0x0000000000049947 */ /* 0x000fea0003800000 */
[----:B------:R0:W5:Y:S02]  /*40f0*/  LDG.E.LTC128B R102, desc[UR52][R4.64+0x100] ;  /* 0x0001003404667981 */ /* 0x000164000c1e1920 */
.L_x_98:
[----:B------:R-:W-:Y:S05]  /*4100*/  BSYNC B1 ;  /* 0x0000000000017941 */ /* 0x000fea0003800000 */
.L_x_97:
        /* <DEDUP_REMOVED lines=8> */
.L_x_100:
[----:B------:R-:W-:Y:S05]  /*4190*/  BSYNC B1 ;  /* 0x0000000000017941 */ /* 0x000fea0003800000 */
.L_x_99:
        /* <DEDUP_REMOVED lines=8> */
.L_x_102:
[----:B------:R-:W-:Y:S05]  /*4220*/  BSYNC B1 ;  /* 0x0000000000017941 */ /* 0x000fea0003800000 */
.L_x_101:
[----:B0----5:R-:W-:Y:S01]  /*4230*/  FMUL R11, R102, R23 ;  /* 0x00000017660b7220 */ /* 0x021fe20000400000 */
[----:B------:R-:W-:Y:S01]  /*4240*/  ISETP.GT.AND P2, PT, R0, RZ, P1 ;  /* 0x000000ff0000720c */ /* 0x000fe20000f44270 */
[----:B------:R-:W-:Y:S02]  /*4250*/  BSSY B1, `(.L_x_103) ;  /* 0x0000005000017945 */ /* 0x000fe40003800000 */
[----:B------:R-:W-:-:S05]  /*4260*/  FFMA R11, R60, R22, R11 ;  /* 0x000000163c0b7223 */ /* 0x000fca000000000b */
[----:B------:R0:W-:Y:S05]  /*4270*/  @P3 STG.E desc[UR52][R6.64+0x120], R11 ;  /* 0x0001200b06003986 */ /* 0x0001ea000c101934 */
[----:B------:R-:W-:Y:S05]  /*4280*/  @!P2 BRA `(.L_x_104) ;  /* 0x000000000004a947 */ /* 0x000fea0003800000 */
[----:B------:R0:W5:Y:S02]  /*4290*/  LDG.E.LTC128B R102, desc[UR52][R2.64+0x124] ;  /* 0x0001243402667981 */ /* 0x000164000c1e1920 */
.L_x_104:
[----:B------:R-:W-:Y:S05]  /*42a0*/  BSYNC B1 ;  /* 0x0000000000017941 */ /* 0x000fea0003800000 */
.L_x_103:
[----:B-----5:R-:W-:Y:S01]  /*42b0*/  FMUL R10, R102, R23 ;  /* 0x00000017660a7220 */ /* 0x020fe20000400000 */
[----:B------:R-:W-:Y:S01]  /*42c0*/  ISETP.GT.AND P0, PT, R0, 0x8, P0 ;  /* 0x000000080000780c */ /* 0x000fe20000704270 */
[----:B------:R-:W-:Y:S02]  /*42d0*/  BSSY B1, `(.L_x_105) ;  /* 0x0000005000017945 */ /* 0x000fe40003800000 */
[----:B------:R-:W-:-:S05]  /*42e0*/  FFMA R61, R61, R22, R10 ;  /* 0x000000163d3d7223 */ /* 0x000fca000000000a */
[----:B------:R0:W-:Y:S05]  /*42f0*/  @P2 STG.E desc[UR52][R6.64+0x124], R61 ;  /* 0x0001243d06002986 */ /* 0x0001ea000c101934 */
[----:B------:R-:W-:Y:S05]  /*4300*/  @!P0 BRA `(.L_x_106) ;  /* 0x0000000000048947 */ /* 0x000fea0003800000 */
[----:B------:R0:W5:Y:S02]  /*4310*/  LDG.E.LTC128B R102, desc[UR52][R4.64+0x120] ;  /* 0x0001203404667981 */ /* 0x000164000c1e1920 */
.L_x_106:
[----:B------:R-:W-:Y:S05]  /*4320*/  BSYNC B1 ;  /* 0x0000000000017941 */ /* 0x000fea0003800000 */
.L_x_105:
        /* <DEDUP_REMOVED lines=8> */
.L_x_108:
[----:B------:R-:W-:Y:S05]  /*43b0*/  BSYNC B1 ;  /* 0x0000000000017941 */ /* 0x000fea0003800000 */
.L_x_107:
        /* <DEDUP_REMOVED lines=8> */
.L_x_110:
[----:B------:R-:W-:Y:S05]  /*4440*/  BSYNC B1 ;  /* 0x0000000000017941 */ /* 0x000fea0003800000 */
.L_x_109:
[----:B0----5:R-:W-:Y:S01]  /*4450*/  FMUL R11, R102, R23 ;  /* 0x00000017660b7220 */ /* 0x021fe20000400000 */
[----:B------:R-:W-:Y:S01]  /*4460*/  ISETP.GT.AND P1, PT, R0, RZ, P0 ;  /* 0x000000ff0000720c */ /* 0x000fe20000724270 */
[----:B------:R-:W-:Y:S02]  /*4470*/  BSSY B1, `(.L_x_111) ;  /* 0x0000005000017945 */ /* 0x000fe40003800000 */
[----:B------:R-:W-:-:S05]  /*4480*/  FFMA R11, R64, R22, R11 ;  /* 0x00000016400b7223 */ /* 0x000fca000000000b */
[----:B------:R0:W-:Y:S05]  /*4490*/  @P3 STG.E desc[UR52][R6.64+0x140], R11 ;  /* 0x0001400b06003986 */ /* 0x0001ea000c101934 */
[----:B------:R-:W-:Y:S05]  /*44a0*/  @!P1 BRA `(.L_x_112) ;  /* 0x0000000000049947 */ /* 0x000fea0003800000 */
[----:B------:R0:W5:Y:S02]  /*44b0*/  LDG.E.LTC128B R102, desc[UR52][R2.64+0x144] ;  /* 0x0001443402667981 */ /* 0x000164000c1e1920 */
.L_x_112:
[----:B------:R-:W-:Y:S05]  /*44c0*/  BSYNC B1 ;  /* 0x0000000000017941 */ /* 0x000fea0003800000 */
.L_x_111:
[----:B-----5:R-:W-:Y:S01]  /*44d0*/  FMUL R10, R102, R23 ;  /* 0x00000017660a7220 */ /* 0x020fe20000400000 */
[----:B------:R-:W-:Y:S01]  /*44e0*/  ISETP.GT.AND P2, PT, R0, 0x8, P2 ;  /* 0x000000080000780c */ /* 0x000fe20001744270 */
[----:B------:R-:W-:Y:S02]  /*44f0*/  BSSY B1, `(.L_x_113) ;  /* 0x0000005000017945 */ /* 0x000fe40003800000 */
[----:B------:R-:W-:-:S05]  /*4500*/  FFMA R65, R65, R22, R10 ;  /* 0x0000001641417223 */ /* 0x000fca000000000a */
[----:B------:R0:W-:Y:S05]  /*4510*/  @P1 STG.E desc[UR52][R6.64+0x144], R65 ;  /* 0x0001444106001986 */ /* 0x0001ea000c101934 */
[----:B------:R-:W-:Y:S05]  /*4520*/  @!P2 BRA `(.L_x_114) ;  /* 0x000000000004a947 */ /* 0x000fea0003800000 */
[----:B------:R0:W5:Y:S02]  /*4530*/  LDG.E.LTC128B R102, desc[UR52][R4.64+0x140] ;  /* 0x0001403404667981 */ /* 0x000164000c1e1920 */
.L_x_114:
[----:B------:R-:W-:Y:S05]  /*4540*/  BSYNC B1 ;  /* 0x0000000000017941 */ /* 0x000fea0003800000 */
.L_x_113:
        /* <DEDUP_REMOVED lines=8> */
.L_x_116:
[----:B------:R-:W-:Y:S05]  /*45d0*/  BSYNC B1 ;  /* 0x0000000000017941 */ /* 0x000fea0003800000 */
.L_x_115:
        /* <DEDUP_REMOVED lines=8> */
.L_x_118:
[----:B------:R-:W-:Y:S05]  /*4660*/  BSYNC B1 ;  /* 0x0000000000017941 */ /* 0x000fea0003800000 */
.L_x_117:
[----:B0----5:R-:W-:Y:S01]  /*4670*/  FMUL R11, R102, R23 ;  /* 0x00000017660b7220 */ /* 0x021fe20000400000 */
[----:B------:R-:W-:Y:S01]  /*4680*/  ISETP.GT.AND P0, PT, R0, RZ, P2 ;  /* 0x000000ff0000720c */ /* 0x000fe20001704270 */
[----:B------:R-:W-:Y:S02]  /*4690*/  BSSY B1, `(.L_x_119) ;  /* 0x0000005000017945 */ /* 0x000fe40003800000 */
[----:B------:R-:W-:-:S05]  /*46a0*/  FFMA R11, R68, R22, R11 ;  /* 0x00000016440b7223 */ /* 0x000fca000000000b */
[----:B------:R0:W-:Y:S05]  /*46b0*/  @P3 STG.E desc[UR52][R6.64+0x160], R11 ;  /* 0x0001600b06003986 */ /* 0x0001ea000c101934 */
[----:B------:R-:W-:Y:S05]  /*46c0*/  @!P0 BRA `(.L_x_120) ;  /* 0x0000000000048947 */ /* 0x000fea0003800000 */
[----:B------:R0:W5:Y:S02]  /*46d0*/  LDG.E.LTC128B R102, desc[UR52][R2.64+0x164] ;  /* 0x0001643402667981 */ /* 0x000164000c1e1920 */
.L_x_120:
[----:B------:R-:W-:Y:S05]  /*46e0*/  BSYNC B1 ;  /* 0x0000000000017941 */ /* 0x000fea0003800000 */
.L_x_119:
[----:B-----5:R-:W-:Y:S01]  /*46f0*/  FMUL R10, R102, R23 ;  /* 0x00000017660a7220 */ /* 0x020fe20000400000 */
[----:B------:R-:W-:Y:S01]  /*4700*/  ISETP.GT.AND P1, PT, R0, 0x8, P1 ;  /* 0x000000080000780c */ /* 0x000fe20000f24270 */
[----:B------:R-:W-:Y:S02]  /*4710*/  BSSY B1, `(.L_x_121) ;  /* 0x0000005000017945 */ /* 0x000fe40003800000 */
[----:B------:R-:W-:-:S05]  /*4720*/  FFMA R69, R69, R22, R10 ;  /* 0x0000001645457223 */ /* 0x000fca000000000a */
[----:B------:R0:W-:Y:S05]  /*4730*/  @P0 STG.E desc[UR52][R6.64+0x164], R69 ;  /* 0x0001644506000986 */ /* 0x0001ea000c101934 */
[----:B------:R-:W-:Y:S05]  /*4740*/  @!P1 BRA `(.L_x_122) ;  /* 0x0000000000049947 */ /* 0x000fea0003800000 */
[----:B------:R0:W5:Y:S02]  /*4750*/  LDG.E.LTC128B R102, desc[UR52][R4.64+0x160] ;  /* 0x0001603404667981 */ /* 0x000164000c1e1920 */
.L_x_122:
[----:B------:R-:W-:Y:S05]  /*4760*/  BSYNC B1 ;  /* 0x0000000000017941 */ /* 0x000fea0003800000 */
.L_x_121:
        /* <DEDUP_REMOVED lines=8> */
.L_x_124:
[----:B------:R-:W-:Y:S05]  /*47f0*/  BSYNC B1 ;  /* 0x0000000000017941 */ /* 0x000fea0003800000 */
.L_x_123:
        /* <DEDUP_REMOVED lines=8> */
.L_x_126:
[----:B------:R-:W-:Y:S05]  /*4880*/  BSYNC B1 ;  /* 0x0000000000017941 */ /* 0x000fea0003800000 */
.L_x_125:
[----:B0----5:R-:W-:Y:S01]  /*4890*/  FMUL R11, R102, R23 ;  /* 0x00000017660b7220 */ /* 0x021fe20000400000 */
[----:B------:R-:W-:Y:S01]  /*48a0*/  ISETP.GT.AND P2, PT, R0, RZ, P1 ;  /* 0x000000ff0000720c */ /* 0x000fe20000f44270 */
[----:B------:R-:W-:Y:S02]  /*48b0*/  BSSY B1, `(.L_x_127) ;  /* 0x0000005000017945 */ /* 0x000fe40003800000 */
[----:B------:R-:W-:-:S05]  /*48c0*/  FFMA R11, R72, R22, R11 ;  /* 0x00000016480b7223 */ /* 0x000fca000000000b */
[----:B------:R0:W-:Y:S05]  /*48d0*/  @P3 STG.E desc[UR52][R6.64+0x180], R11 ;  /* 0x0001800b06003986 */ /* 0x0001ea000c101934 */
[----:B------:R-:W-:Y:S05]  /*48e0*/  @!P2 BRA `(.L_x_128) ;  /* 0x000000000004a947 */ /* 0x000fea0003800000 */
[----:B------:R0:W5:Y:S02]  /*48f0*/  LDG.E.LTC128B R102, desc[UR52][R2.64+0x184] ;  /* 0x0001843402667981 */ /* 0x000164000c1e1920 */
.L_x_128:
[----:B------:R-:W-:Y:S05]  /*4900*/  BSYNC B1 ;  /* 0x0000000000017941 */ /* 0x000fea0003800000 */
.L_x_127:
[----:B-----5:R-:W-:Y:S01]  /*4910*/  FMUL R10, R102, R23 ;  /* 0x00000017660a7220 */ /* 0x020fe20000400000 */
[----:B------:R-:W-:Y:S01]  /*4920*/  ISETP.GT.AND P0, PT, R0, 0x8, P0 ;  /* 0x000000080000780c */ /* 0x000fe20000704270 */
[----:B------:R-:W-:Y:S02]  /*4930*/  BSSY B1, `(.L_x_129) ;  /* 0x0000005000017945 */ /* 0x000fe40003800000 */
[----:B------:R-:W-:-:S05]  /*4940*/  FFMA R73, R73, R22, R10 ;  /* 0x0000001649497223 */ /* 0x000fca000000000a */
[----:B------:R0:W-:Y:S05]  /*4950*/  @P2 STG.E desc[UR52][R6.64+0x184], R73 ;  /* 0x0001844906002986 */ /* 0x0001ea000c101934 */
[----:B------:R-:W-:Y:S05]  /*4960*/  @!P0 BRA `(.L_x_130) ;  /* 0x0000000000048947 */ /* 0x000fea0003800000 */
[----:B------:R0:W5:Y:S02]  /*4970*/  LDG.E.LTC128B R102, desc[UR52][R4.64+0x180] ;  /* 0x0001803404667981 */ /* 0x000164000c1e1920 */
.L_x_130:
[----:B------:R-:W-:Y:S05]  /*4980*/  BSYNC B1 ;  /* 0x0000000000017941 */ /* 0x000fea0003800000 */
.L_x_129:
        /* <DEDUP_REMOVED lines=8> */
.L_x_132:
[----:B------:R-:W-:Y:S05]  /*4a10*/  BSYNC B1 ;  /* 0x0000000000017941 */ /* 0x000fea0003800000 */
.L_x_131:
        /* <DEDUP_REMOVED lines=8> */
.L_x_134:
[----:B------:R-:W-:Y:S05]  /*4aa0*/  BSYNC B1 ;  /* 0x0000000000017941 */ /* 0x000fea0003800000 */
.L_x_133:
[----:B0----5:R-:W-:Y:S01]  /*4ab0*/  FMUL R11, R102, R23 ;  /* 0x00000017660b7220 */ /* 0x021fe20000400000 */
[----:B------:R-:W-:Y:S01]  /*4ac0*/  ISETP.GT.AND P1, PT, R0, RZ, P0 ;  /* 0x000000ff0000720c */ /* 0x000fe20000724270 */
[----:B------:R-:W-:Y:S02]  /*4ad0*/  BSSY B1, `(.L_x_135) ;  /* 0x0000005000017945 */ /* 0x000fe40003800000 */
[----:B------:R-:W-:-:S05]  /*4ae0*/  FFMA R11, R76, R22, R11 ;  /* 0x000000164c0b7223 */ /* 0x000fca000000000b */
[----:B------:R0:W-:Y:S05]  /*4af0*/  @P3 STG.E desc[UR52][R6.64+0x1a0], R11 ;  /* 0x0001a00b06003986 */ /* 0x0001ea000c101934 */
[----:B------:R-:W-:Y:S05]  /*4b00*/  @!P1 BRA `(.L_x_136) ;  /* 0x0000000000049947 */ /* 0x000fea0003800000 */
[----:B------:R0:W5:Y:S02]  /*4b10*/  LDG.E.LTC128B R102, desc[UR52][R2.64+0x1a4] ;  /* 0x0001a43402667981 */ /* 0x000164000c1e1920 */
.L_x_136:
[----:B------:R-:W-:Y:S05]  /*4b20*/  BSYNC B1 ;  /* 0x0000000000017941 */ /* 0x000fea0003800000 */
.L_x_135:
[----:B-----5:R-:W-:Y:S01]  /*4b30*/  FMUL R10, R102, R23 ;  /* 0x00000017660a7220 */ /* 0x020fe20000400000 */
[----:B------:R-:W-:Y:S01]  /*4b40*/  ISETP.GT.AND P2, PT, R0, 0x8, P2 ;  /* 0x000000080000780c */ /* 0x000fe20001744270 */
[----:B------:R-:W-:Y:S02]  /*4b50*/  BSSY B1, `(.L_x_137) ;  /* 0x0000005000017945 */ /* 0x000fe40003800000 */
[----:B------:R-:W-:-:S05]  /*4b60*/  FFMA R77, R77, R22, R10 ;  /* 0x000000164d4d7223 */ /* 0x000fca000000000a */
[----:B------:R0:W-:Y:S05]  /*4b70*/  @P1 STG.E desc[UR52][R6.64+0x1a4], R77 ;  /* 0x0001a44d06001986 */ /* 0x0001ea000c101934 */
[----:B------:R-:W-:Y:S05]  /*4b80*/  @!P2 BRA `(.L_x_138) ;  /* 0x000000000004a947 */ /* 0x000fea0003800000 */
[----:B------:R0:W5:Y:S02]  /*4b90*/  LDG.E.LTC128B R102, desc[UR52][R4.64+0x1a0] ;  /* 0x0001a03404667981 */ /* 0x000164000c1e1920 */
.L_x_138:
[----:B------:R-:W-:Y:S05]  /*4ba0*/  BSYNC B1 ;  /* 0x0000000000017941 */ /* 0x000fea0003800000 */
.L_x_137:
        /* <DEDUP_REMOVED lines=8> */
.L_x_140:
[----:B------:R-:W-:Y:S05]  /*4c30*/  BSYNC B1 ;  /* 0x0000000000017941 */ /* 0x000fea0003800000 */
.L_x_139:
        /* <DEDUP_REMOVED lines=8> */
.L_x_142:
[----:B------:R-:W-:Y:S05]  /*4cc0*/  BSYNC B1 ;  /* 0x0000000000017941 */ /* 0x000fea0003800000 */
.L_x_141:
[----:B0----5:R-:W-:Y:S01]  /*4cd0*/  FMUL R11, R102, R23 ;  /* 0x00000017660b7220 */ /* 0x021fe20000400000 */
[----:B------:R-:W-:Y:S01]  /*4ce0*/  ISETP.GT.AND P0, PT, R0, RZ, P2 ;  /* 0x000000ff0000720c */ /* 0x000fe20001704270 */
[----:B------:R-:W-:Y:S02]  /*4cf0*/  BSSY B1, `(.L_x_143) ;  /* 0x0000005000017945 */ /* 0x000fe40003800000 */
[----:B------:R-:W-:-:S05]  /*4d00*/  FFMA R11, R80, R22, R11 ;  /* 0x00000016500b7223 */ /* 0x000fca000000000b */
[----:B------:R0:W-:Y:S05]  /*4d10*/  @P3 STG.E desc[UR52][R6.64+0x1c0], R11 ;  /* 0x0001c00b06003986 */ /* 0x0001ea000c101934 */
[----:B------:R-:W-:Y:S05]  /*4d20*/  @!P0 BRA `(.L_x_144) ;  /* 0x0000000000048947 */ /* 0x000fea0003800000 */
[----:B------:R0:W5:Y:S02]  /*4d30*/  LDG.E.LTC128B R102, desc[UR52][R2.64+0x1c4] ;  /* 0x0001c43402667981 */ /* 0x000164000c1e1920 */
.L_x_144:
[----:B------:R-:W-:Y:S05]  /*4d40*/  BSYNC B1 ;  /* 0x0000000000017941 */ /* 0x000fea0003800000 */
.L_x_143:
[----:B-----5:R-:W-:Y:S01]  /*4d50*/  FMUL R10, R102, R23 ;  /* 0x00000017660a7220 */ /* 0x020fe20000400000 */
[----:B------:R-:W-:Y:S01]  /*4d60*/  ISETP.GT.AND P1, PT, R0, 0x8, P1 ;  /* 0x000000080000780c */ /* 0x000fe20000f24270 */
[----:B------:R-:W-:Y:S02]  /*4d70*/  BSSY B1, `(.L_x_145) ;  /* 0x0000005000017945 */ /* 0x000fe40003800000 */
[----:B------:R-:W-:-:S05]  /*4d80*/  FFMA R81, R81, R22, R10 ;  /* 0x0000001651517223 */ /* 0x000fca000000000a */
[----:B------:R0:W-:Y:S05]  /*4d90*/  @P0 STG.E desc[UR52][R6.64+0x1c4], R81 ;  /* 0x0001c45106000986 */ /* 0x0001ea000c101934 */
[----:B------:R-:W-:Y:S05]  /*4da0*/  @!P1 BRA `(.L_x_146) ;  /* 0x0000000000049947 */ /* 0x000fea0003800000 */
[----:B------:R0:W5:Y:S02]  /*4db0*/  LDG.E.LTC128B R102, desc[UR52][R4.64+0x1c0] ;  /* 0x0001c03404667981 */ /* 0x000164000c1e1920 */
.L_x_146:
[----:B------:R-:W-:Y:S05]  /*4dc0*/  BSYNC B1 ;  /* 0x0000000000017941 */ /* 0x000fea0003800000 */
.L_x_145:
        /* <DEDUP_REMOVED lines=8> */
.L_x_148:
[----:B------:R-:W-:Y:S05]  /*4e50*/  BSYNC B1 ;  /* 0x0000000000017941 */ /* 0x000fea0003800000 */
.L_x_147:
        /* <DEDUP_REMOVED lines=8> */
.L_x_150:
[----:B------:R-:W-:Y:S05]  /*4ee0*/  BSYNC B1 ;  /* 0x0000000000017941 */ /* 0x000fea0003800000 */
.L_x_149:
[----:B0----5:R-:W-:Y:S01]  /*4ef0*/  FMUL R11, R102, R23 ;  /* 0x00000017660b7220 */ /* 0x021fe20000400000 */
[----:B------:R-:W-:Y:S01]  /*4f00*/  ISETP.GT.AND P2, PT, R0, RZ, P1 ;  /* 0x000000ff0000720c */ /* 0x000fe20000f44270 */
[----:B------:R-:W-:Y:S02]  /*4f10*/  BSSY B1, `(.L_x_151) ;  /* 0x0000005000017945 */ /* 0x000fe40003800000 */
[----:B------:R-:W-:-:S05]  /*4f20*/  FFMA R11, R84, R22, R11 ;  /* 0x00000016540b7223 */ /* 0x000fca000000000b */
[----:B------:R0:W-:Y:S05]  /*4f30*/  @P3 STG.E desc[UR52][R6.64+0x1e0], R11 ;  /* 0x0001e00b06003986 */ /* 0x0001ea000c101934 */
[----:B------:R-:W-:Y:S05]  /*4f40*/  @!P2 BRA `(.L_x_152) ;  /* 0x000000000004a947 */ /* 0x000fea0003800000 */
[----:B------:R0:W5:Y:S02]  /*4f50*/  LDG.E.LTC128B R102, desc[UR52][R2.64+0x1e4] ;  /* 0x0001e43402667981 */ /* 0x000164000c1e1920 */
.L_x_152:
[----:B------:R-:W-:Y:S05]  /*4f60*/  BSYNC B1 ;  /* 0x0000000000017941 */ /* 0x000fea0003800000 */
.L_x_151:
[----:B01--45:R-:W-:Y:S01]  /*4f70*/  FMUL R2, R102, R23 ;  /* 0x0000001766027220 */ /* 0x033fe20000400000 */
[----:B------:R-:W-:Y:S01]  /*4f80*/  ISETP.GT.AND P0, PT, R0, 0x8, P0 ;  /* 0x000000080000780c */ /* 0x000fe20000704270 */
[----:B------:R-:W-:Y:S02]  /*4f90*/  BSSY B1, `(.L_x_153) ;  /* 0x0000005000017945 */ /* 0x000fe40003800000 */
[----:B------:R-:W-:-:S05]  /*4fa0*/  FFMA R85, R85, R22, R2 ;  /* 0x0000001655557223 */ /* 0x000fca0000000002 */
[----:B------:R0:W-:Y:S05]  /*4fb0*/  @P2 STG.E desc[UR52][R6.64+0x1e4], R85 ;  /* 0x0001e45506002986 */ /* 0x0001ea000c101934 */
[----:B------:R-:W-:Y:S05]  /*4fc0*/  @!P0 BRA `(.L_x_154) ;  /* 0x0000000000048947 */ /* 0x000fea0003800000 */
[----:B------:R1:W5:Y:S02]  /*4fd0*/  LDG.E.LTC128B R102, desc[UR52][R4.64+0x1e0] ;  /* 0x0001e03404667981 */ /* 0x000364000c1e1920 */
.L_x_154:
[----:B------:R-:W-:Y:S05]  /*4fe0*/  BSYNC B1 ;  /* 0x0000000000017941 */ /* 0x000fea0003800000 */
.L_x_153:
[----:B-----5:R-:W-:Y:S01]  /*4ff0*/  FMUL R3, R102, R23 ;  /* 0x0000001766037220 */ /* 0x020fe20000400000 */
[----:B------:R-:W-:Y:S01]  /*5000*/  @P0 IMAD.MOV.U32 R2, RZ, RZ, R8 ;  /* 0x000000ffff020224 */ /* 0x000fe200078e0008 */
[----:B------:R-:W-:Y:S01]  /*5010*/  ISETP.GT.AND P1, PT, R0, 0x8, P1 ;  /* 0x000000080000780c */ /* 0x000fe20000f24270 */
[----:B------:R-:W-:Y:S01]  /*5020*/  BSSY B1, `(.L_x_155) ;  /* 0x0000006000017945 */ /* 0x000fe20003800000 */
[----:B0-2---:R-:W-:Y:S01]  /*5030*/  FFMA R7, R86, R22, R3 ;  /* 0x0000001656077223 */ /* 0x005fe20000000003 */
[----:B------:R-:W-:-:S05]  /*5040*/  @P0 IMAD.MOV.U32 R3, RZ, RZ, R9 ;  /* 0x000000ffff030224 */ /* 0x000fca00078e0009 */
[----:B------:R0:W-:Y:S05]  /*5050*/  @P0 STG.E desc[UR52][R2.64+0x1e0], R7 ;  /* 0x0001e00702000986 */ /* 0x0001ea000c101934 */
[----:B------:R-:W-:Y:S05]  /*5060*/  @!P1 BRA `(.L_x_156) ;  /* 0x0000000000049947 */ /* 0x000fea0003800000 */
[----:B------:R2:W5:Y:S02]  /*5070*/  LDG.E.LTC128B R102, desc[UR52][R4.64+0x1e4] ;  /* 0x0001e43404667981 */ /* 0x000564000c1e1920 */
.L_x_156:
[----:B------:R-:W-:Y:S05]  /*5080*/  BSYNC B1 ;  /* 0x0000000000017941 */ /* 0x000fea0003800000 */
.L_x_155:
[----:B-----5:R-:W-:-:S04]  /*5090*/  FMUL R102, R102, R23 ;  /* 0x0000001766667220 */ /* 0x020fc80000400000 */
[----:B------:R-:W-:Y:S01]  /*50a0*/  FFMA R87, R87, R22, R102 ;  /* 0x0000001657577223 */ /* 0x000fe20000000066 */
[----:B------:R-:W-:Y:S06]  /*50b0*/  @!P1 BRA `(.L_x_157) ;  /* 0x0000000c00a09947 */ /* 0x000fec0003800000 */
[----:B------:R4:W-:Y:S01]  /*50c0*/  STG.E desc[UR52][R8.64+0x1e4], R87 ;  /* 0x0001e45708007986 */ /* 0x0009e2000c101934 */
[----:B------:R-:W-:Y:S05]  /*50d0*/  BRA `(.L_x_157) ;  /* 0x0000000c00987947 */ /* 0x000fea0003800000 */
.L_x_32:
[----:B------:R-:W-:Y:S01]  /*50e0*/  ULDC.64 UR4, c[0x0][0x5c0] ;  /* 0x0001700000047ab9 */ /* 0x000fe20000000a00 */
[----:B------:R-:W-:Y:S01]  /*50f0*/  ISETP.GT.AND P5, PT, R18, 0x1, PT ;  /* 0x000000011200780c */ /* 0x000fe20003fa4270 */
[-C--:B------:R-:W-:Y:S01]  /*5100*/  FMUL R25, R25, R22.reuse ;  /* 0x0000001619197220 */ /* 0x080fe20000400000 */
[----:B------:R-:W-:Y:S01]  /*5110*/  LEA R2, P1, R100, UR4, 0x2 ;  /* 0x0000000464027c11 */ /* 0x000fe2000f8210ff */
[-C--:B------:R-:W-:Y:S01]  /*5120*/  FMUL R9, R26, R22.reuse ;  /* 0x000000161a097220 */ /* 0x080fe20000400000 */
[----:B------:R-:W-:Y:S01]  /*5130*/  ISETP.GT.AND P3, PT, R0, RZ, P5 ;  /* 0x000000ff0000720c */ /* 0x000fe20002f64270 */
[-C--:B------:R-:W-:Y:S01]  /*5140*/  FMUL R27, R27, R22.reuse ;  /* 0x000000161b1b7220 */ /* 0x080fe20000400000 */
[----:B------:R-:W-:Y:S01]  /*5150*/  LEA.HI.X R3, R100, UR5, R7, 0x2, P1 ;  /* 0x0000000564037c11 */ /* 0x000fe200088f1407 */
[-C--:B------:R-:W-:Y:S01]  /*5160*/  FMUL R7, R24, R22.reuse ;  /* 0x0000001618077220 */ /* 0x080fe20000400000 */
[C---:B------:R-:W-:Y:S01]  /*5170*/  ISETP.GT.AND P0, PT, R0.reuse, 0x8, P0 ;  /* 0x000000080000780c */ /* 0x040fe20000704270 */
[-C--:B------:R-:W-:Y:S01]  /*5180*/  FMUL R29, R29, R22.reuse ;  /* 0x000000161d1d7220 */ /* 0x080fe20000400000 */
[----:B------:R-:W-:Y:S01]  /*5190*/  ISETP.GT.AND P5, PT, R0, 0x8, P5 ;  /* 0x000000080000780c */ /* 0x000fe20002fa4270 */
[-C--:B------:R-:W-:Y:S01]  /*51a0*/  FMUL R11, R30, R22.reuse ;  /* 0x000000161e0b7220 */ /* 0x080fe20000400000 */
[----:B------:R0:W-:Y:S01]  /*51b0*/  @P2 STG.E desc[UR52][R2.64], R7 ;  /* 0x0000000702002986 */ /* 0x0001e2000c101934 */
[C---:B------:R-:W-:Y:S01]  /*51c0*/  ISETP.GT.AND P2, PT, R18.reuse, 0x8, PT ;  /* 0x000000081200780c */ /* 0x040fe20003f44270 */
[-C--:B------:R-:W-:Y:S01]  /*51d0*/  FMUL R31, R31, R22.reuse ;  /* 0x000000161f1f7220 */ /* 0x080fe20000400000 */
[----:B------:R-:W-:Y:S01]  /*51e0*/  SHF.L.U64.HI R5, R93, 0x2, R92 ;  /* 0x000000025d057819 */ /* 0x000fe2000001025c */
[----:B------:R-:W-:Y:S01]  /*51f0*/  FMUL R33, R33, R22 ;  /* 0x0000001621217220 */ /* 0x000fe20000400000 */
[----:B------:R-:W-:Y:S01]  /*5200*/  LEA R4, P6, R93, R2, 0x2 ;  /* 0x000000025d047211 */ /* 0x000fe200078c10ff */
[----:B------:R-:W-:Y:S01]  /*5210*/  @P3 STG.E desc[UR52][R2.64+0x4], R25 ;  /* 0x0000041902003986 */ /* 0x000fe2000c101934 */
[----:B------:R-:W-:Y:S01]  /*5220*/  ISETP.GT.AND P1, PT, R18, 0x9, PT ;  /* 0x000000091200780c */ /* 0x000fe20003f24270 */
[-C--:B------:R-:W-:Y:S01]  /*5230*/  FMUL R35, R35, R22.reuse ;  /* 0x0000001623237220 */ /* 0x080fe20000400000 */
[C---:B------:R-:W-:Y:S01]  /*5240*/  ISETP.GT.AND P4, PT, R0.reuse, RZ, P2 ;  /* 0x000000ff0000720c */ /* 0x040fe20001784270 */
[----:B------:R-:W-:Y:S01]  /*5250*/  IMAD.X R5, R5, 0x1, R3, P6 ;  /* 0x0000000105057824 */ /* 0x000fe200030e0603 */
[----:B------:R-:W-:Y:S01]  /*5260*/  ISETP.GT.AND P3, PT, R0, RZ, P1 ;  /* 0x000000ff0000720c */ /* 0x000fe20000f64270 */
[-C--:B0-----:R-:W-:Y:S01]  /*5270*/  FMUL R7, R28, R22.reuse ;  /* 0x000000161c077220 */ /* 0x081fe20000400000 */
[C---:B------:R-:W-:Y:S01]  /*5280*/  ISETP.GT.AND P2, PT, R0.reuse, 0x8, P2 ;  /* 0x000000080000780c */ /* 0x040fe20001744270 */
[-C--:B------:R-:W-:Y:S01]  /*5290*/  FMUL R37, R37, R22.reuse ;  /* 0x0000001625257220 */ /* 0x080fe20000400000 */
[----:B------:R-:W-:Y:S01]  /*52a0*/  ISETP.GT.AND P1, PT, R0, 0x8, P1 ;  /* 0x000000080000780c */ /* 0x000fe20000f24270 */
[----:B------:R0:W-:Y:S01]  /*52b0*/  @P0 STG.E desc[UR52][R4.64], R9 ;  /* 0x0000000904000986 */ /* 0x0001e2000c101934 */
[C---:B------:R-:W-:Y:S01]  /*52c0*/  ISETP.GT.AND P0, PT, R18.reuse, 0x10, PT ;  /* 0x000000101200780c */ /* 0x040fe20003f04270 */
[-C--:B------:R-:W-:Y:S01]  /*52d0*/  FMUL R39, R39, R22.reuse ;  /* 0x0000001627277220 */ /* 0x080fe20000400000 */
[-C--:B------:R-:W-:Y:S01]  /*52e0*/  FMUL R41, R41, R22.reuse ;  /* 0x0000001629297220 */ /* 0x080fe20000400000 */
[----:B------:R-:W-:Y:S01]  /*52f0*/  @P5 STG.E desc[UR52][R4.64+0x4], R27 ;  /* 0x0000041b04005986 */ /* 0x000fe2000c101934 */
[----:B------:R-:W-:Y:S01]  /*5300*/  ISETP.GT.AND P5, PT, R18, 0x11, PT ;  /* 0x000000111200780c */ /* 0x000fe20003fa4270 */
[-C--:B------:R-:W-:Y:S01]  /*5310*/  FMUL R43, R43, R22.reuse ;  /* 0x000000162b2b7220 */ /* 0x080fe20000400000 */
[-C--:B------:R-:W-:Y:S01]  /*5320*/  FMUL R45, R45, R22.reuse ;  /* 0x000000162d2d7220 */ /* 0x080fe20000400000 */
[----:B------:R1:W-:Y:S01]  /*5330*/  @P4 STG.E desc[UR52][R2.64+0x20], R7 ;  /* 0x0000200702004986 */ /* 0x0003e2000c101934 */
[C---:B------:R-:W-:Y:S01]  /*5340*/  ISETP.GT.AND P4, PT, R0.reuse, RZ, P0 ;  /* 0x000000ff0000720c */ /* 0x040fe20000784270 */
[-C--:B------:R-:W-:Y:S01]  /*5350*/  FMUL R47, R47, R22.reuse ;  /* 0x000000162f2f7220 */ /* 0x080fe20000400000 */
[-C--:B------:R-:W-:Y:S01]  /*5360*/  FMUL R49, R49, R22.reuse ;  /* 0x0000001631317220 */ /* 0x080fe20000400000 */
[----:B------:R-:W-:Y:S01]  /*5370*/  @P3 STG.E desc[UR52][R2.64+0x24], R29 ;  /* 0x0000241d02003986 */ /* 0x000fe2000c101934 */
[----:B------:R-:W-:Y:S01]  /*5380*/  ISETP.GT.AND P3, PT, R0, RZ, P5 ;  /* 0x000000ff0000720c */ /* 0x000fe20002f64270 */
[-C--:B0-----:R-:W-:Y:S01]  /*5390*/  FMUL R9, R32, R22.reuse ;  /* 0x0000001620097220 */ /* 0x081fe20000400000 */
[-C--:B------:R-:W-:Y:S01]  /*53a0*/  FMUL R51, R51, R22.reuse ;  /* 0x0000001633337220 */ /* 0x080fe20000400000 */
[----:B------:R0:W-:Y:S01]  /*53b0*/  @P2 STG.E desc[UR52][R4.64+0x20], R11 ;  /* 0x0000200b04002986 */ /* 0x0001e2000c101934 */
[----:B------:R-:W-:Y:S01]  /*53c0*/  ISETP.GT.AND P2, PT, R0, 0x8, P5 ;  /* 0x000000080000780c */ /* 0x000fe20002f44270 */
[-C--:B------:R-:W-:Y:S01]  /*53d0*/  FMUL R53, R53, R22.reuse ;  /* 0x0000001635357220 */ /* 0x080fe20000400000 */
[----:B------:R-:W-:Y:S01]  /*53e0*/  ISETP.GT.AND P5, PT, R18, 0x18, PT ;  /* 0x000000181200780c */ /* 0x000fe20003fa4270 */
[----:B------:R-:W-:Y:S01]  /*53f0*/  @P1 STG.E desc[UR52][R4.64+0x24], R31 ;  /* 0x0000241f04001986 */ /* 0x000fe2000c101934 */
[----:B------:R-:W-:Y:S01]  /*5400*/  ISETP.GT.AND P1, PT, R0, 0x8, P0 ;  /* 0x000000080000780c */ /* 0x000fe20000724270 */
[-C--:B-1----:R-:W-:Y:S01]  /*5410*/  FMUL R7, R34, R22.reuse ;  /* 0x0000001622077220 */ /* 0x082fe20000400000 */
[----:B------:R-:W-:Y:S01]  /*5420*/  ISETP.GT.AND P0, PT, R18, 0x19, PT ;  /* 0x000000191200780c */ /* 0x000fe20003f04270 */
[----:B------:R1:W-:Y:S01]  /*5430*/  @P4 STG.E desc[UR52][R2.64+0x40], R9 ;  /* 0x0000400902004986 */ /* 0x0003e2000c101934 */
[C---:B------:R-:W-:Y:S01]  /*5440*/  ISETP.GT.AND P4, PT, R0.reuse, RZ, P5 ;  /* 0x000000ff0000720c */ /* 0x040fe20002f84270 */
[-C--:B------:R-:W-:Y:S01]  /*5450*/  FMUL R55, R55, R22.reuse ;  /* 0x0000001637377220 */ /* 0x080fe20000400000 */
[-C--:B------:R-:W-:Y:S01]  /*5460*/  FMUL R57, R57, R22.reuse ;  /* 0x0000001639397220 */ /* 0x080fe20000400000 */
[----:B------:R-:W-:Y:S01]  /*5470*/  @P3 STG.E desc[UR52][R2.64+0x44], R33 ;  /* 0x0000442102003986 */ /* 0x000fe2000c101934 */
[----:B------:R-:W-:Y:S01]  /*5480*/  ISETP.GT.AND P3, PT, R0, RZ, P0 ;  /* 0x000000ff0000720c */ /* 0x000fe20000764270 */
[-C--:B0-----:R-:W-:Y:S01]  /*5490*/  FMUL R11, R38, R22.reuse ;  /* 0x00000016260b7220 */ /* 0x081fe20000400000 */
[----:B------:R-:W-:Y:S01]  /*54a0*/  ISETP.GT.AND P0, PT, R0, 0x8, P0 ;  /* 0x000000080000780c */ /* 0x000fe20000704270 */
[-C--:B------:R-:W-:Y:S01]  /*54b0*/  FMUL R59, R59, R22.reuse ;  /* 0x000000163b3b7220 */ /* 0x080fe20000400000 */
[-C--:B------:R-:W-:Y:S01]  /*54c0*/  FMUL R61, R61, R22.reuse ;  /* 0x000000163d3d7220 */ /* 0x080fe20000400000 */
[----:B------:R0:W-:Y:S01]  /*54d0*/  @P1 STG.E desc[UR52][R4.64+0x40], R7 ;  /* 0x0000400704001986 */ /* 0x0001e2000c101934 */
[----:B------:R-:W-:Y:S01]  /*54e0*/  ISETP.GT.AND P1, PT, R18, 0x20, PT ;  /* 0x000000201200780c */ /* 0x000fe20003f24270 */
[-C--:B-1----:R-:W-:Y:S01]  /*54f0*/  FMUL R9, R36, R22.reuse ;  /* 0x0000001624097220 */ /* 0x082fe20000400000 */
[-C--:B------:R-:W-:Y:S01]  /*5500*/  FMUL R63, R63, R22.reuse ;  /* 0x000000163f3f7220 */ /* 0x080fe20000400000 */
[----:B------:R-:W-:Y:S01]  /*5510*/  @P2 STG.E desc[UR52][R4.64+0x44], R35 ;  /* 0x0000442304002986 */ /* 0x000fe2000c101934 */
[----:B------:R-:W-:Y:S01]  /*5520*/  ISETP.GT.AND P2, PT, R0, 0x8, P5 ;  /* 0x000000080000780c */ /* 0x000fe20002f44270 */
[-C--:B------:R-:W-:Y:S01]  /*5530*/  FMUL R65, R65, R22.reuse ;  /* 0x0000001641417220 */ /* 0x080fe20000400000 */
[----:B------:R-:W-:Y:S01]  /*5540*/  ISETP.GT.AND P5, PT, R18, 0x21, PT ;  /* 0x000000211200780c */ /* 0x000fe20003fa4270 */
[----:B------:R1:W-:Y:S01]  /*5550*/  @P4 STG.E desc[UR52][R2.64+0x60], R9 ;  /* 0x0000600902004986 */ /* 0x0003e2000c101934 */
[C---:B------:R-:W-:Y:S01]  /*5560*/  ISETP.GT.AND P4, PT, R0.reuse, RZ, P1 ;  /* 0x000000ff0000720c */ /* 0x040fe20000f84270 */
[-C--:B------:R-:W-:Y:S01]  /*5570*/  FMUL R67, R67, R22.reuse ;  /* 0x0000001643437220 */ /* 0x080fe20000400000 */
[C---:B------:R-:W-:Y:S01]  /*5580*/  ISETP.GT.AND P1, PT, R0.reuse, 0x8, P1 ;  /* 0x000000080000780c */ /* 0x040fe20000f24270 */
[----:B------:R-:W-:Y:S01]  /*5590*/  @P3 STG.E desc[UR52][R2.64+0x64], R37 ;  /* 0x0000642502003986 */ /* 0x000fe2000c101934 */
[----:B------:R-:W-:Y:S01]  /*55a0*/  ISETP.GT.AND P3, PT, R0, RZ, P5 ;  /* 0x000000ff0000720c */ /* 0x000fe20002f64270 */
[-C--:B0-----:R-:W-:Y:S01]  /*55b0*/  FMUL R7, R40, R22.reuse ;  /* 0x0000001628077220 */ /* 0x081fe20000400000 */
[-C--:B------:R-:W-:Y:S01]  /*55c0*/  FMUL R69, R69, R22.reuse ;  /* 0x0000001645457220 */ /* 0x080fe20000400000 */
[-C--:B------:R-:W-:Y:S01]  /*55d0*/  FMUL R71, R71, R22.reuse ;  /* 0x0000001647477220 */ /* 0x080fe20000400000 */
[-C--:B------:R-:W-:Y:S01]  /*55e0*/  FMUL R73, R73, R22.reuse ;  /* 0x0000001649497220 */ /* 0x080fe20000400000 */
[----:B------:R0:W-:Y:S01]  /*55f0*/  @P2 STG.E desc[UR52][R4.64+0x60], R11 ;  /* 0x0000600b04002986 */ /* 0x0001e2000c101934 */
[----:B------:R-:W-:Y:S01]  /*5600*/  ISETP.GT.AND P2, PT, R0, 0x8, P5 ;  /* 0x000000080000780c */ /* 0x000fe20002f44270 */
[-C--:B-1----:R-:W-:Y:S01]  /*5610*/  FMUL R9, R42, R22.reuse ;  /* 0x000000162a097220 */ /* 0x082fe20000400000 */
[C---:B------:R-:W-:Y:S01]  /*5620*/  ISETP.GT.AND P5, PT, R18.reuse, 0x28, PT ;  /* 0x000000281200780c */ /* 0x040fe20003fa4270 */
        /* <DEDUP_REMOVED lines=12> */
[----:B------:R0:W-:Y:S01]  /*56f0*/  @P1 STG.E desc[UR52][R4.64+0x80], R9 ;  /* 0x0000800904001986 */ /* 0x0001e2000c101934 */
[----:B------:R-:W-:Y:S01]  /*5700*/  ISETP.GT.AND P1, PT, R18, 0x30, PT ;  /* 0x000000301200780c */ /* 0x000fe20003f24270 */
[-C--:B------:R-:W-:Y:S01]  /*5710*/  FMUL R83, R83, R22.reuse ;  /* 0x0000001653537220 */ /* 0x080fe20000400000 */
[-C--:B------:R-:W-:Y:S01]  /*5720*/  FMUL R85, R85, R22.reuse ;  /* 0x0000001655557220 */ /* 0x080fe20000400000 */
[----:B------:R-:W-:Y:S01]  /*5730*/  @P2 STG.E desc[UR52][R4.64+0x84], R43 ;  /* 0x0000842b04002986 */ /* 0x000fe2000c101934 */
[-C--:B-1----:R-:W-:Y:S01]  /*5740*/  FMUL R7, R44, R22.reuse ;  /* 0x000000162c077220 */ /* 0x082fe20000400000 */
[----:B------:R-:W-:Y:S01]  /*5750*/  ISETP.GT.AND P2, PT, R0, 0x8, P5 ;  /* 0x000000080000780c */ /* 0x000fe20002f44270 */
[----:B------:R-:W-:Y:S01]  /*5760*/  FMUL R87, R87, R22 ;  /* 0x0000001657577220 */ /* 0x000fe20000400000 */
[----:B------:R-:W-:-:S02]  /*5770*/  ISETP.GT.AND P5, PT, R18, 0x31, PT ;  /* 0x000000311200780c */ /* 0x000fc40003fa4270 */
[----:B------:R1:W-:Y:S01]  /*5780*/  @P4 STG.E desc[UR52][R2.64+0xa0], R7 ;  /* 0x0000a00702004986 */ /* 0x0003e2000c101934 */
[----:B------:R-:W-:Y:S01]  /*5790*/  ISETP.GT.AND P4, PT, R0, RZ, P1 ;  /* 0x000000ff0000720c */ /* 0x000fe20000f84270 */
[----:B0-----:R-:W-:Y:S01]  /*57a0*/  FMUL R9, R48, R22 ;  /* 0x0000001630097220 */ /* 0x001fe20000400000 */
[C---:B------:R-:W-:Y:S01]  /*57b0*/  ISETP.GT.AND P1, PT, R0.reuse, 0x8, P1 ;  /* 0x000000080000780c */ /* 0x040fe20000f24270 */
[----:B------:R-:W-:Y:S01]  /*57c0*/  @P3 STG.E desc[UR52][R2.64+0xa4], R45 ;  /* 0x0000a42d02003986 */ /* 0x000fe2000c101934 */
[----:B------:R-:W-:-:S04]  /*57d0*/  ISETP.GT.AND P3, PT, R0, RZ, P5 ;  /* 0x000000ff0000720c */ /* 0x000fc80002f64270 */
[----:B------:R0:W-:Y:S01]  /*57e0*/  @P2 STG.E desc[UR52][R4.64+0xa0], R11 ;  /* 0x0000a00b04002986 */ /* 0x0001e2000c101934 */
[----:B------:R-:W-:Y:S02]  /*57f0*/  ISETP.GT.AND P2, PT, R0, 0x8, P5 ;  /* 0x000000080000780c */ /* 0x000fe40002f44270 */
[C---:B------:R-:W-:Y:S01]  /*5800*/  ISETP.GT.AND P5, PT, R18.reuse, 0x38, PT ;  /* 0x000000381200780c */ /* 0x040fe20003fa4270 */
[----:B------:R-:W-:Y:S01]  /*5810*/  @P0 STG.E desc[UR52][R4.64+0xa4], R47 ;  /* 0x0000a42f04000986 */ /* 0x000fe2000c101934 */
[----:B------:R-:W-:Y:S01]  /*5820*/  ISETP.GT.AND P0, PT, R18, 0x39, PT ;  /* 0x000000391200780c */ /* 0x000fe20003f04270 */
[----:B-1----:R-:W-:Y:S02]  /*5830*/  FMUL R7, R50, R22 ;  /* 0x0000001632077220 */ /* 0x002fe40000400000 */
[----:B------:R1:W-:Y:S01]  /*5840*/  @P4 STG.E desc[UR52][R2.64+0xc0], R9 ;  /* 0x0000c00902004986 */ /* 0x0003e2000c101934 */
[----:B------:R-:W-:-:S03]  /*5850*/  ISETP.GT.AND P4, PT, R0, RZ, P5 ;  /* 0x000000ff0000720c */ /* 0x000fc60002f84270 */
[----:B------:R-:W-:Y:S01]  /*5860*/  @P3 STG.E desc[UR52][R2.64+0xc4], R49 ;  /* 0x0000c43102003986 */ /* 0x000fe2000c101934 */
[----:B------:R-:W-:Y:S01]  /*5870*/  ISETP.GT.AND P3, PT, R0, RZ, P0 ;  /* 0x000000ff0000720c */ /* 0x000fe20000764270 */
[----:B0-----:R-:W-:Y:S01]  /*5880*/  FMUL R11, R54, R22 ;  /* 0x00000016360b7220 */ /* 0x001fe20000400000 */
[----:B------:R-:W-:Y:S01]  /*5890*/  ISETP.GT.AND P0, PT, R0, 0x8, P0 ;  /* 0x000000080000780c */ /* 0x000fe20000704270 */
[----:B------:R0:W-:Y:S01]  /*58a0*/  @P1 STG.E desc[UR52][R4.64+0xc0], R7 ;  /* 0x0000c00704001986 */ /* 0x0001e2000c101934 */
[----:B------:R-:W-:-:S03]  /*58b0*/  ISETP.GT.AND P1, PT, R18, 0x40, PT ;  /* 0x000000401200780c */ /* 0x000fc60003f24270 */
[----:B------:R-:W-:Y:S01]  /*58c0*/  @P2 STG.E desc[UR52][R4.64+0xc4], R51 ;  /* 0x0000c43304002986 */ /* 0x000fe2000c101934 */
[-C--:B-1----:R-:W-:Y:S01]  /*58d0*/  FMUL R9, R52, R22.reuse ;  /* 0x0000001634097220 */ /* 0x082fe20000400000 */
[----:B------:R-:W-:Y:S02]  /*58e0*/  ISETP.GT.AND P2, PT, R0, 0x8, P5 ;  /* 0x000000080000780c */ /* 0x000fe40002f44270 */
[----:B------:R-:W-:Y:S02]  /*58f0*/  ISETP.GT.AND P5, PT, R18, 0x41, PT ;  /* 0x000000411200780c */ /* 0x000fe40003fa4270 */
        /* <DEDUP_REMOVED lines=35> */
[-C--:B-1----:R-:W-:Y:S02]  /*5b30*/  FMUL R7, R66, R22.reuse ;  /* 0x0000001642077220 */ /* 0x082fe40000400000 */
[----:B------:R1:W-:Y:S01]  /*5b40*/  @P4 STG.E desc[UR52][R2.64+0x140], R9 ;  /* 0x0001400902004986 */ /* 0x0003e2000c101934 */
[C---:B------:R-:W-:Y:S02]  /*5b50*/  ISETP.GT.AND P4, PT, R0.reuse, RZ, P5 ;  /* 0x000000ff0000720c */ /* 0x040fe40002f84270 */
[C---:B------:R-:W-:Y:S01]  /*5b60*/  ISETP.GT.AND P5, PT, R0.reuse, 0x8, P5 ;  /* 0x000000080000780c */ /* 0x040fe20002fa4270 */
[----:B------:R-:W-:Y:S01]  /*5b70*/  @P3 STG.E desc[UR52][R2.64+0x144], R65 ;  /* 0x0001444102003986 */ /* 0x000fe2000c101934 */
[----:B------:R-:W-:Y:S01]  /*5b80*/  ISETP.GT.AND P3, PT, R0, RZ, P0 ;  /* 0x000000ff0000720c */ /* 0x000fe20000764270 */
[-C--:B0-----:R-:W-:Y:S01]  /*5b90*/  FMUL R11, R70, R22.reuse ;  /* 0x00000016460b7220 */ /* 0x081fe20000400000 */
[----:B------:R-:W-:Y:S01]  /*5ba0*/  ISETP.GT.AND P0, PT, R0, 0x8, P0 ;  /* 0x000000080000780c */ /* 0x000fe20000704270 */
[----:B------:R0:W-:Y:S01]  /*5bb0*/  @P1 STG.E desc[UR52][R4.64+0x140], R7 ;  /* 0x0001400704001986 */ /* 0x0001e2000c101934 */
[----:B------:R-:W-:Y:S01]  /*5bc0*/  ISETP.GT.AND P1, PT, R18, 0x60, PT ;  /* 0x000000601200780c */ /* 0x000fe20003f24270 */
[----:B-1----:R-:W-:-:S02]  /*5bd0*/  FMUL R9, R68, R22 ;  /* 0x0000001644097220 */ /* 0x002fc40000400000 */
[----:B------:R-:W-:Y:S01]  /*5be0*/  @P2 STG.E desc[UR52][R4.64+0x144], R67 ;  /* 0x0001444304002986 */ /* 0x000fe2000c101934 */
[----:B------:R-:W-:-:S03]  /*5bf0*/  ISETP.GT.AND P2, PT, R0, RZ, P1 ;  /* 0x000000ff0000720c */ /* 0x000fc60000f44270 */
[----:B------:R1:W-:Y:S01]  /*5c00*/  @P4 STG.E desc[UR52][R2.64+0x160], R9 ;  /* 0x0001600902004986 */ /* 0x0003e2000c101934 */
[----:B------:R-:W-:Y:S01]  /*5c10*/  ISETP.GT.AND P4, PT, R18, 0x61, PT ;  /* 0x000000611200780c */ /* 0x000fe20003f84270 */
[----:B0-----:R-:W-:Y:S02]  /*5c20*/  FMUL R7, R72, R22 ;  /* 0x0000001648077220 */ /* 0x001fe40000400000 */
[----:B------:R-:W-:Y:S01]  /*5c30*/  @P3 STG.E desc[UR52][R2.64+0x164], R69 ;  /* 0x0001644502003986 */ /* 0x000fe2000c101934 */
[----:B------:R-:W-:-:S03]  /*5c40*/  ISETP.GT.AND P3, PT, R0, RZ, P4 ;  /* 0x000000ff0000720c */ /* 0x000fc60002764270 */
[----:B------:R0:W-:Y:S01]  /*5c50*/  @P5 STG.E desc[UR52][R4.64+0x160], R11 ;  /* 0x0001600b04005986 */ /* 0x0001e2000c101934 */
[----:B------:R-:W-:-:S03]  /*5c60*/  ISETP.GT.AND P5, PT, R0, 0x8, P4 ;  /* 0x000000080000780c */ /* 0x000fc600027a4270 */
[----:B------:R-:W-:Y:S01]  /*5c70*/  @P0 STG.E desc[UR52][R4.64+0x164], R71 ;  /* 0x0001644704000986 */ /* 0x000fe2000c101934 */
[----:B------:R-:W-:Y:S01]  /*5c80*/  ISETP.GT.AND P0, PT, R0, 0x8, P1 ;  /* 0x000000080000780c */ /* 0x000fe20000f04270 */
[-C--:B-1----:R-:W-:Y:S01]  /*5c90*/  FMUL R9, R74, R22.reuse ;  /* 0x000000164a097220 */ /* 0x082fe20000400000 */
[C---:B------:R-:W-:Y:S01]  /*5ca0*/  ISETP.GT.AND P1, PT, R18.reuse, 0x68, PT ;  /* 0x000000681200780c */ /* 0x040fe20003f24270 */
[----:B------:R1:W-:Y:S01]  /*5cb0*/  @P2 STG.E desc[UR52][R2.64+0x180], R7 ;  /* 0x0001800702002986 */ /* 0x0003e2000c101934 */
[----:B------:R-:W-:Y:S02]  /*5cc0*/  ISETP.GT.AND P2, PT, R18, 0x69, PT ;  /* 0x000000691200780c */ /* 0x000fe40003f44270 */
[C---:B------:R-:W-:Y:S01]  /*5cd0*/  ISETP.GT.AND P4, PT, R0.reuse, RZ, P1 ;  /* 0x000000ff0000720c */ /* 0x040fe20000f84270 */
[----:B------:R-:W-:Y:S01]  /*5ce0*/  @P3 STG.E desc[UR52][R2.64+0x184], R73 ;  /* 0x0001844902003986 */ /* 0x000fe2000c101934 */
[----:B------:R-:W-:Y:S01]  /*5cf0*/  ISETP.GT.AND P3, PT, R0, RZ, P2 ;  /* 0x000000ff0000720c */ /* 0x000fe20001764270 */
[----:B0-----:R-:W-:Y:S01]  /*5d00*/  FMUL R11, R80, R22 ;  /* 0x00000016500b7220 */ /* 0x001fe20000400000 */
[----:B------:R-:W-:-:S02]  /*5d10*/  ISETP.GT.AND P1, PT, R0, 0x8, P1 ;  /* 0x000000080000780c */ /* 0x000fc40000f24270 */
[----:B------:R-:W-:Y:S01]  /*5d20*/  ISETP.GT.AND P2, PT, R0, 0x8, P2 ;  /* 0x000000080000780c */ /* 0x000fe20001744270 */
[----:B------:R0:W-:Y:S01]  /*5d30*/  @P0 STG.E desc[UR52][R4.64+0x180], R9 ;  /* 0x0001800904000986 */ /* 0x0001e2000c101934 */
[----:B------:R-:W-:Y:S01]  /*5d40*/  ISETP.GT.AND P0, PT, R18, 0x70, PT ;  /* 0x000000701200780c */ /* 0x000fe20003f04270 */
[----:B-1----:R-:W-:Y:S02]  /*5d50*/  FMUL R7, R76, R22 ;  /* 0x000000164c077220 */ /* 0x002fe40000400000 */
[----:B------:R-:W-:Y:S01]  /*5d60*/  @P5 STG.E desc[UR52][R4.64+0x184], R75 ;  /* 0x0001844b04005986 */ /* 0x000fe2000c101934 */
[----:B------:R-:W-:Y:S02]  /*5d70*/  ISETP.GT.AND P6, PT, R0, RZ, P0 ;  /* 0x000000ff0000720c */ /* 0x000fe400007c4270 */
[C---:B------:R-:W-:Y:S01]  /*5d80*/  ISETP.GT.AND P5, PT, R18.reuse, 0x78, PT ;  /* 0x000000781200780c */ /* 0x040fe20003fa4270 */
[----:B------:R1:W-:Y:S01]  /*5d90*/  @P4 STG.E desc[UR52][R2.64+0x1a0], R7 ;  /* 0x0001a00702004986 */ /* 0x0003e2000c101934 */
[----:B------:R-:W-:-:S02]  /*5da0*/  ISETP.GT.AND P4, PT, R18, 0x79, PT ;  /* 0x000000791200780c */ /* 0x000fc40003f84270 */
[----:B------:R-:W-:Y:S01]  /*5db0*/  ISETP.GT.AND P0, PT, R0, 0x8, P0 ;  /* 0x000000080000780c */ /* 0x000fe20000704270 */
[----:B0-----:R-:W-:Y:S01]  /*5dc0*/  FMUL R9, R78, R22 ;  /* 0x000000164e097220 */ /* 0x001fe20000400000 */
[----:B------:R-:W-:Y:S01]  /*5dd0*/  @P3 STG.E desc[UR52][R2.64+0x1a4], R77 ;  /* 0x0001a44d02003986 */ /* 0x000fe2000c101934 */
[----:B------:R-:W-:-:S03]  /*5de0*/  ISETP.GT.AND P3, PT, R18, 0x71, PT ;  /* 0x000000711200780c */ /* 0x000fc60003f64270 */
[----:B------:R0:W-:Y:S01]  /*5df0*/  @P1 STG.E desc[UR52][R4.64+0x1a0], R9 ;  /* 0x0001a00904001986 */ /* 0x0001e2000c101934 */
[C---:B------:R-:W-:Y:S02]  /*5e00*/  ISETP.GT.AND P1, PT, R0.reuse, RZ, P3 ;  /* 0x000000ff0000720c */ /* 0x040fe40001f24270 */
[C---:B------:R-:W-:Y:S01]  /*5e10*/  ISETP.GT.AND P3, PT, R0.reuse, 0x8, P3 ;  /* 0x000000080000780c */ /* 0x040fe20001f64270 */
[----:B------:R-:W-:Y:S01]  /*5e20*/  @P2 STG.E desc[UR52][R4.64+0x1a4], R79 ;  /* 0x0001a44f04002986 */ /* 0x000fe2000c101934 */
[----:B------:R-:W-:Y:S01]  /*5e30*/  ISETP.GT.AND P2, PT, R0, RZ, P5 ;  /* 0x000000ff0000720c */ /* 0x000fe20002f44270 */
[-C--:B-1----:R-:W-:Y:S01]  /*5e40*/  FMUL R7, R82, R22.reuse ;  /* 0x0000001652077220 */ /* 0x082fe20000400000 */
[C---:B------:R-:W-:Y:S01]  /*5e50*/  ISETP.GT.AND P5, PT, R0.reuse, 0x8, P5 ;  /* 0x000000080000780c */ /* 0x040fe20002fa4270 */
[----:B------:R1:W-:Y:S01]  /*5e60*/  @P6 STG.E desc[UR52][R2.64+0x1c0], R11 ;  /* 0x0001c00b02006986 */ /* 0x0003e2000c101934 */
[C---:B------:R-:W-:Y:S02]  /*5e70*/  ISETP.GT.AND P6, PT, R0.reuse, RZ, P4 ;  /* 0x000000ff0000720c */ /* 0x040fe400027c4270 */
[----:B------:R-:W-:Y:S01]  /*5e80*/  ISETP.GT.AND P4, PT, R0, 0x8, P4 ;  /* 0x000000080000780c */ /* 0x000fe20002784270 */
[----:B0-----:R-:W-:-:S02]  /*5e90*/  FMUL R9, R84, R22 ;  /* 0x0000001654097220 */ /* 0x001fc40000400000 */
[----:B------:R-:W-:Y:S04]  /*5ea0*/  @P1 STG.E desc[UR52][R2.64+0x1c4], R81 ;  /* 0x0001c45102001986 */ /* 0x000fe8000c101934 */
[----:B------:R-:W-:Y:S01]  /*5eb0*/  @P0 STG.E desc[UR52][R4.64+0x1c0], R7 ;  /* 0x0001c00704000986 */ /* 0x000fe2000c101934 */
[----:B-1----:R-:W-:-:S03]  /*5ec0*/  FMUL R11, R86, R22 ;  /* 0x00000016560b7220 */ /* 0x002fc60000400000 */
[----:B------:R-:W-:Y:S04]  /*5ed0*/  @P3 STG.E desc[UR52][R4.64+0x1c4], R83 ;  /* 0x0001c45304003986 */ /* 0x000fe8000c101934 */
[----:B------:R-:W-:Y:S04]  /*5ee0*/  @P2 STG.E desc[UR52][R2.64+0x1e0], R9 ;  /* 0x0001e00902002986 */ /* 0x000fe8000c101934 */
[----:B------:R0:W-:Y:S02]  /*5ef0*/  @P6 STG.E desc[UR52][R2.64+0x1e4], R85 ;  /* 0x0001e45502006986 */ /* 0x0001e4000c101934 */
[----:B0-----:R-:W-:-:S02]  /*5f00*/  @P5 IMAD.MOV.U32 R2, RZ, RZ, R4 ;  /* 0x000000ffff025224 */ /* 0x001fc400078e0004 */
[----:B------:R-:W-:-:S05]  /*5f10*/  @P5 IMAD.MOV.U32 R3, RZ, RZ, R5 ;  /* 0x000000ffff035224 */ /* 0x000fca00078e0005 */
[----:B------:R0:W-:Y:S04]  /*5f20*/  @P5 STG.E desc[UR52][R2.64+0x1e0], R11 ;  /* 0x0001e00b02005986 */ /* 0x0001e8000c101934 */
[----:B------:R0:W-:Y:S02]  /*5f30*/  @P4 STG.E desc[UR52][R4.64+0x1e4], R87 ;  /* 0x0001e45704004986 */ /* 0x0001e4000c101934 */
.L_x_157:
[----:B------:R-:W-:Y:S05]  /*5f40*/  BSYNC B0 ;  /* 0x0000000000007941 */ /* 0x000fea0003800000 */
.L_x_31:
[----:B0-----:R-:W-:Y:S01]  /*5f50*/  IMAD.U32 R2, RZ, RZ, UR54 ;  /* 0x00000036ff027e24 */ /* 0x001fe2000f8e00ff */
[----:B------:R-:W-:Y:S01]  /*5f60*/  ULDC.64 UR4, c[0x0][0x650] ;  /* 0x0001940000047ab9 */ /* 0x000fe20000000a00 */
[----:B------:R-:W-:Y:S01]  /*5f70*/  IMAD.U32 R3, RZ, RZ, UR55 ;  /* 0x00000037ff037e24 */ /* 0x000fe2000f8e00ff */
[----:B------:R0:W-:Y:S01]  /*5f80*/  SYNCS.ARRIVE.TRANS64.A1T0 RZ, [R96+UR50], RZ ;  /* 0x000000ff60ff79a7 */ /* 0x0001e20008100032 */
[----:B------:R-:W-:Y:S01]  /*5f90*/  PRMT R0, RZ, 0x7610, R0 ;  /* 0x00007610ff007816 */ /* 0x000fe20000000000 */
[----:B------:R-:W-:Y:S01]  /*5fa0*/  IMAD.MOV.U32 R18, RZ, RZ, -0x1 ;  /* 0xffffffffff127424 */ /* 0x000fe200078e00ff */
[----:B------:R-:W-:Y:S01]  /*5fb0*/  LEA R16, P0, R2, R16, 0x1 ;  /* 0x0000001002107211 */ /* 0x000fe200078008ff */
[----:B------:R-:W-:Y:S02]  /*5fc0*/  IMAD.MOV.U32 R2, RZ, RZ, -0x1 ;  /* 0xffffffffff027424 */ /* 0x000fe400078e00ff */
[----:B------:R-:W-:Y:S01]  /*5fd0*/  IMAD.MOV.U32 R19, RZ, RZ, -0x1 ;  /* 0xffffffffff137424 */ /* 0x000fe200078e00ff */
[----:B------:R-:W-:-:S02]  /*5fe0*/  IADD3.X R17, R17, UR36, RZ, P0, !PT ;  /* 0x0000002411117c10 */ /* 0x000fc400087fe4ff */
[----:B------:R-:W-:-:S04]  /*5ff0*/  ISETP.GE.U32.AND P0, PT, R16, UR4, PT ;  /* 0x0000000410007c0c */ /* 0x000fc8000bf06070 */
[----:B------:R-:W-:-:S13]  /*6000*/  ISETP.GE.U32.AND.EX P0, PT, R17, UR5, PT, P0 ;  /* 0x0000000511007c0c */ /* 0x000fda000bf06100 */
[----:B0-----:R-:W-:Y:S05]  /*6010*/  @P0 BRA `(.L_x_158) ;  /* 0x0000000400700947 */ /* 0x001fea0003800000 */
[----:B------:R-:W0:Y:S01]  /*6020*/  S2UR UR7, SR_CTAID.X ;  /* 0x00000000000779c3 */ /* 0x000e220000002500 */
[----:B------:R-:W-:Y:S01]  /*6030*/  ULDC.64 UR4, c[0x0][0x628] ;  /* 0x00018a0000047ab9 */ /* 0x000fe20000000a00 */
[----:B------:R-:W-:Y:S01]  /*6040*/  ULDC UR6, c[0x0][0x150] ;  /* 0x0000540000067ab9 */ /* 0x000fe20000000800 */
[----:B------:R-:W-:Y:S01]  /*6050*/  ISETP.NE.U32.AND P0, PT, RZ, UR4, PT ;  /* 0x00000004ff007c0c */ /* 0x000fe2000bf05070 */
[----:B------:R-:W-:Y:S01]  /*6060*/  ULDC UR15, c[0x0][0x630] ;  /* 0x00018c00000f7ab9 */ /* 0x000fe20000000800 */
[C---:B------:R-:W-:Y:S02]  /*6070*/  R2UR UR17, R16.reuse ;  /* 0x00000000101172ca */ /* 0x040fe400000e0000 */
[----:B------:R-:W-:Y:S01]  /*6080*/  ISETP.NE.AND.EX P0, PT, RZ, UR5, PT, P0 ;  /* 0x00000005ff007c0c */ /* 0x000fe2000bf05300 */
[----:B------:R-:W1:Y:S01]  /*6090*/  S2UR UR16, SR_CTAID.Y ;  /* 0x00000000001079c3 */ /* 0x000e620000002600 */
[----:B------:R-:W-:Y:S02]  /*60a0*/  R2UR UR12, R16 ;  /* 0x00000000100c72ca */ /* 0x000fe400000e0000 */
[----:B------:R-:W-:-:S02]  /*60b0*/  R2UR UR13, R17 ;  /* 0x00000000110d72ca */ /* 0x000fc400000e0000 */
[----:B0-----:R-:W-:-:S05]  /*60c0*/  I2FP.F32.U32 R0, UR7 ;  /* 0x0000000700007c45 */ /* 0x001fca0008201000 */
[----:B------:R-:W-:Y:S01]  /*60d0*/  FMUL R0, R0, UR6 ;  /* 0x0000000600007c20 */ /* 0x000fe20008400000 */
[----:B------:R-:W-:Y:S01]  /*60e0*/  ULDC UR6, c[0x0][0x154] ;  /* 0x0000550000067ab9 */ /* 0x000fe20000000800 */
[----:B-1----:R-:W-:-:S04]  /*60f0*/  I2FP.F32.U32 R2, UR16 ;  /* 0x0000001000027c45 */ /* 0x002fc80008201000 */
[----:B------:R-:W0:Y:S01]  /*6100*/  F2I.U32.TRUNC.NTZ R0, R0 ;  /* 0x0000000000007305 */ /* 0x000e22000020f000 */
[----:B------:R-:W-:Y:S01]  /*6110*/  FMUL R2, R2, UR6 ;  /* 0x0000000602027c20 */ /* 0x000fe20008400000 */
[----:B------:R-:W-:Y:S06]  /*6120*/  @!P0 BRA `(.L_x_159) ;  /* 0x0000000000308947 */ /* 0x000fec0003800000 */
        /* <DEDUP_REMOVED lines=12> */
.L_x_159:
[----:B------:R-:W-:Y:S01]  /*61f0*/  USHF.R.U64 UR6, UR12, UR15, UR13 ;  /* 0x0000000f0c067299 */ /* 0x000fe2000800120d */
[----:B------:R-:W-:Y:S01]  /*6200*/  R2UR UR5, R17 ;  /* 0x00000000110572ca */ /* 0x000fe200000e0000 */
[----:B------:R-:W-:Y:S01]  /*6210*/  USHF.R.U32.HI UR4, URZ, UR15, UR13 ;  /* 0x0000000f3f047299 */ /* 0x000fe2000801160d */
[----:B------:R-:W1:Y:S01]  /*6220*/  F2I.U32.TRUNC.NTZ R2, R2 ;  /* 0x0000000200027305 */ /* 0x000e62000020f000 */
[----:B------:R-:W-:Y:S01]  /*6230*/  UIADD3 UR9, UP0, URZ, -UR6, URZ ;  /* 0x800000063f097290 */ /* 0x000fe2000ff1e03f */
[----:B------:R-:W-:Y:S01]  /*6240*/  ULDC.64 UR10, c[0x0][0x620] ;  /* 0x00018800000a7ab9 */ /* 0x000fe20000000a00 */
[----:B------:R-:W-:Y:S02]  /*6250*/  ULDC UR14, c[0x0][0x608] ;  /* 0x00018200000e7ab9 */ /* 0x000fe40000000800 */
[----:B------:R-:W-:Y:S01]  /*6260*/  UIADD3.X UR4, URZ, ~UR4, URZ, UP0, !UPT ;  /* 0x800000043f047290 */ /* 0x000fe200087fe43f */
[----:B------:R-:W-:Y:S01]  /*6270*/  ULDC UR15, c[0x0][0x658] ;  /* 0x00019600000f7ab9 */ /* 0x000fe20000000800 */
[----:B------:R-:W-:-:S02]  /*6280*/  ULDC UR12, c[0x0][0x144] ;  /* 0x00005100000c7ab9 */ /* 0x000fc40000000800 */
[----:B------:R-:W-:Y:S01]  /*6290*/  UIMAD UR8, UR4, UR10, URZ ;  /* 0x0000000a040872a4 */ /* 0x000fe2000f8e023f */
[----:B------:R-:W-:Y:S02]  /*62a0*/  ULDC UR22, c[0x0][0x148] ;  /* 0x0000520000167ab9 */ /* 0x000fe40000000800 */
[----:B------:R-:W-:Y:S01]  /*62b0*/  UMOV UR4, UR17 ;  /* 0x0000001100047c82 */ /* 0x000fe20008000000 */
[----:B------:R-:W-:Y:S02]  /*62c0*/  UIMAD UR8, UR9, UR11, UR8 ;  /* 0x0000000b090872a4 */ /* 0x000fe4000f8e0208 */
[----:B------:R-:W-:Y:S01]  /*62d0*/  UIMAD.WIDE.U32 UR4, UR9, UR10, UR4 ;  /* 0x0000000a090472a5 */ /* 0x000fe2000f8e0004 */
[----:B0-----:R-:W-:Y:S01]  /*62e0*/  R2UR UR9, R0 ;  /* 0x00000000000972ca */ /* 0x001fe200000e0000 */
[----:B------:R-:W-:Y:S01]  /*62f0*/  ULDC UR20, c[0x0][0x648] ;  /* 0x0001920000147ab9 */ /* 0x000fe20000000800 */
[----:B-1----:R-:W-:Y:S01]  /*6300*/  R2UR UR13, R2 ;  /* 0x00000000020d72ca */ /* 0x002fe200000e0000 */
[----:B------:R-:W-:Y:S01]  /*6310*/  UIADD3 UR8, UR5, UR8, URZ ;  /* 0x0000000805087290 */ /* 0x000fe2000fffe03f */
[----:B------:R-:W-:-:S02]  /*6320*/  ULDC UR21, c[0x0][0x638] ;  /* 0x00018e0000157ab9 */ /* 0x000fc40000000800 */
[----:B------:R-:W-:Y:S02]  /*6330*/  ULDC UR5, c[0x0][0x618] ;  /* 0x0001860000057ab9 */ /* 0x000fe40000000800 */
[----:B------:R-:W-:Y:S02]  /*6340*/  USHF.R.U64 UR10, UR4, UR5, UR8 ;  /* 0x00000005040a7299 */ /* 0x000fe40008001208 */
[----:B------:R-:W-:-:S03]  /*6350*/  USHF.R.U32.HI UR8, URZ, UR5, UR8 ;  /* 0x000000053f087299 */ /* 0x000fc60008011608 */
[----:B------:R-:W-:Y:S01]  /*6360*/  ULDC.64 UR4, c[0x0][0x640] ;  /* 0x0001900000047ab9 */ /* 0x000fe20000000a00 */
[----:B------:R-:W-:Y:S01]  /*6370*/  USHF.R.U64 UR11, UR10, UR14, UR8 ;  /* 0x0000000e0a0b7299 */ /* 0x000fe20008001208 */
[----:B------:R-:W-:Y:S01]  /*6380*/  ISETP.NE.U32.AND P0, PT, RZ, UR4, PT ;  /* 0x00000004ff007c0c */ /* 0x000fe2000bf05070 */
[----:B------:R-:W-:Y:S02]  /*6390*/  USHF.R.U32.HI UR8, URZ, UR14, UR8 ;  /* 0x0000000e3f087299 */ /* 0x000fe40008011608 */
[----:B------:R-:W-:Y:S01]  /*63a0*/  UIADD3 UR9, -UR9, URZ, URZ ;  /* 0x0000003f09097290 */ /* 0x000fe2000fffe13f */
[----:B------:R-:W-:Y:S01]  /*63b0*/  ISETP.NE.AND.EX P0, PT, RZ, UR5, PT, P0 ;  /* 0x00000005ff007c0c */ /* 0x000fe2000bf05300 */
[----:B------:R-:W-:Y:S02]  /*63c0*/  USHF.R.U64 UR17, UR11, UR15, UR8 ;  /* 0x0000000f0b117299 */ /* 0x000fe40008001208 */
[----:B------:R-:W-:Y:S02]  /*63d0*/  UIADD3 UR18, -UR13, URZ, URZ ;  /* 0x0000003f0d127290 */ /* 0x000fe4000fffe13f */
[----:B------:R-:W-:-:S02]  /*63e0*/  USHF.R.U32.HI UR15, URZ, UR15, UR8 ;  /* 0x0000000f3f0f7299 */ /* 0x000fc40008011608 */
[----:B------:R-:W-:Y:S01]  /*63f0*/  UIMAD UR19, UR12, UR9, UR7 ;  /* 0x000000090c1372a4 */ /* 0x000fe2000f8e0207 */
[----:B------:R-:W-:-:S05]  /*6400*/  UMOV UR14, UR17 ;  /* 0x00000011000e7c82 */ /* 0x000fca0008000000 */
[----:B------:R-:W-:Y:S06]  /*6410*/  @!P0 BRA `(.L_x_160) ;  /* 0x0000000000288947 */ /* 0x000fec0003800000 */
        /* <DEDUP_REMOVED lines=10> */
.L_x_160:
        /* <DEDUP_REMOVED lines=9> */
[----:B------:R-:W-:Y:S01]  /*6550*/  UIMAD UR5, UR7, UR21, UR17 ;  /* 0x00000015070572a4 */ /* 0x000fe2000f8e0211 */
[----:B------:R-:W-:Y:S02]  /*6560*/  ULDC UR8, c[0x0][0x600] ;  /* 0x0001800000087ab9 */ /* 0x000fe40000000800 */
[----:B------:R-:W-:Y:S01]  /*6570*/  ULDC UR7, c[0x0][0x610] ;  /* 0x0001840000077ab9 */ /* 0x000fe20000000800 */
[----:B------:R-:W-:Y:S02]  /*6580*/  UIMAD UR5, UR5, UR8, UR10 ;  /* 0x00000008050572a4 */ /* 0x000fe4000f8e020a */
[----:B------:R-:W-:-:S04]  /*6590*/  UIMAD UR4, UR4, UR7, UR19 ;  /* 0x00000007040472a4 */ /* 0x000fc8000f8e0213 */
[----:B------:R-:W-:Y:S02]  /*65a0*/  USEL UR7, UR5, UR4, !UP0 ;  /* 0x0000000405077287 */ /* 0x000fe4000c000000 */
[----:B------:R-:W-:-:S04]  /*65b0*/  USEL UR4, UR4, UR5, !UP0 ;  /* 0x0000000504047287 */ /* 0x000fc8000c000000 */
[----:B------:R-:W-:Y:S02]  /*65c0*/  IMAD.U32 R2, RZ, RZ, UR7 ;  /* 0x00000007ff027e24 */ /* 0x000fe4000f8e00ff */
[----:B------:R-:W-:-:S07]  /*65d0*/  IMAD.U32 R18, RZ, RZ, UR4 ;  /* 0x00000004ff127e24 */ /* 0x000fce000f8e00ff */
.L_x_158:
[----:B------:R-:W-:Y:S01]  /*65e0*/  ULEA UR5, UR38, UR44, 0x1 ;  /* 0x0000002c26057291 */ /* 0x000fe2000f8e083f */
[----:B------:R-:W-:Y:S01]  /*65f0*/  LOP3.LUT P0, RZ, R0, 0xff, RZ, 0xc0, !PT ;  /* 0x000000ff00ff7812 */ /* 0x000fe2000780c0ff */
[----:B------:R-:W-:Y:S01]  /*6600*/  ULOP3.LUT UR44, UR44, 0x1, URZ, 0xc0, !UPT ;  /* 0x000000012c2c7892 */ /* 0x000fe2000f8ec03f */
[----:B------:R-:W-:Y:S01]  /*6610*/  LOP3.LUT R98, R98, 0x1, RZ, 0x3c, !PT ;  /* 0x0000000162627812 */ /* 0x000fe200078e3cff */
[----:B------:R-:W-:Y:S02]  /*6620*/  USHF.R.U32.HI UR4, URZ, 0x1, UR5 ;  /* 0x000000013f047899 */ /* 0x000fe40008011605 */
[----:B------:R-:W-:Y:S02]  /*6630*/  UISETP.GT.U32.AND UP0, UPT, UR5, 0x1, UPT ;  /* 0x000000010500788c */ /* 0x000fe4000bf04070 */
[----:B------:R-:W-:Y:S02]  /*6640*/  ULOP3.LUT UR4, UR4, 0x1, URZ, 0xc0, !UPT ;  /* 0x0000000104047892 */ /* 0x000fe4000f8ec03f */
[----:B------:R-:W-:-:S02]  /*6650*/  UISETP.LT.U32.AND UP0, UPT, UR41, 0xff, UP0 ;  /* 0x000000ff2900788c */ /* 0x000fc40008701070 */
[----:B------:R-:W-:Y:S02]  /*6660*/  UISETP.NE.U32.AND UP1, UPT, UR4, 0x1, UPT ;  /* 0x000000010400788c */ /* 0x000fe4000bf25070 */
[----:B------:R-:W-:Y:S02]  /*6670*/  USEL UR5, URZ, 0x1, !UP0 ;  /* 0x000000013f057887 */ /* 0x000fe4000c000000 */
[----:B------:R-:W-:-:S04]  /*6680*/  UISETP.GT.U32.AND UP1, UPT, UR41, 0xfe, !UP1 ;  /* 0x000000fe2900788c */ /* 0x000fc8000cf24070 */
[----:B------:R-:W-:-:S04]  /*6690*/  USEL UR4, URZ, 0x1, !UP1 ;  /* 0x000000013f047887 */ /* 0x000fc8000c800000 */
[----:B------:R-:W-:Y:S01]  /*66a0*/  ULOP3.LUT UR48, UR4, UR48, UR5, 0x96, !UPT ;  /* 0x0000003004307292 */ /* 0x000fe2000f8e9605 */
[----:B------:R-:W-:Y:S11]  /*66b0*/  @P0 BRA `(.L_x_161) ;  /* 0xffffffac00cc0947 */ /* 0x000ff6000383ffff */
[----:B------:R-:W-:Y:S05]  /*66c0*/  EXIT ;  /* 0x000000000000794d */ /* 0x000fea0003800000 */
.L_x_12:
[----:B------:R-:W-:-:S08]  /*66d0*/  ISETP.NE.AND P0, PT, RZ, UR8, PT ;  /* 0x00000008ff007c0c */ /* 0x000fd0000bf05270 */
[----:B-----5:R-:W0:-:S00]  /*66e0*/  USETMAXREG.DEALLOC.CTAPOOL 0x28 ;  /* 0x00000028000079c8 */ /* 0x020e0000080e0500 */
[----:B------:R-:W-:Y:S05]  /*66f0*/  @P0 EXIT ;  /* 0x000000000000094d */ /* 0x000fea0003800000 */
[----:B0-----:R-:W-:Y:S01]  /*6700*/  LOP3.LUT P0, RZ, R0, 0xff, RZ, 0xc0, !PT ;  /* 0x000000ff00ff7812 */ /* 0x001fe2000780c0ff */
[----:B------:R-:W-:Y:S02]  /*6710*/  IMAD.MOV.U32 R8, RZ, RZ, 0x1 ;  /* 0x00000001ff087424 */ /* 0x000fe400078e00ff */
[----:B------:R-:W-:-:S10]  /*6720*/  IMAD.MOV.U32 R0, RZ, RZ, RZ ;  /* 0x000000ffff007224 */ /* 0x000fd400078e00ff */
[----:B------:R-:W-:Y:S05]  /*6730*/  @!P0 BRA `(.L_x_162) ;  /* 0x0000000c00a08947 */ /* 0x000fea0003800000 */
[----:B------:R-:W-:Y:S01]  /*6740*/  LOP3.LUT P0, RZ, R4, 0x1f, RZ, 0xc0, !PT ;  /* 0x0000001f04ff7812 */ /* 0x000fe2000780c0ff */
[----:B------:R-:W-:Y:S01]  /*6750*/  ULDC UR21, c[0x0][0x658] ;  /* 0x0001960000157ab9 */ /* 0x000fe20000000800 */
[----:B------:R-:W-:Y:S01]  /*6760*/  UMOV UR4, 0xffffffff ;  /* 0xffffffff00047882 */ /* 0x000fe20000000000 */
[----:B------:R-:W-:Y:S01]  /*6770*/  BSSY B0, `(.L_x_162) ;  /* 0x00000e4000007945 */ /* 0x000fe20003800000 */
[----:B------:R-:W-:Y:S01]  /*6780*/  USHF.L.U32 UR4, UR4, UR21, URZ ;  /* 0x0000001504047299 */ /* 0x000fe2000800063f */
[C---:B------:R-:W-:Y:S01]  /*6790*/  ISETP.NE.AND P3, PT, R3.reuse, RZ, PT ;  /* 0x000000ff0300720c */ /* 0x040fe20003f65270 */
[----:B------:R-:W-:Y:S01]  /*67a0*/  IMAD.MOV.U32 R9, RZ, RZ, 0x1 ;  /* 0x00000001ff097424 */ /* 0x000fe200078e00ff */
[----:B------:R-:W-:Y:S01]  /*67b0*/  ISETP.NE.OR P0, PT, R3, RZ, !P0 ;  /* 0x000000ff0300720c */ /* 0x000fe20004705670 */
[----:B------:R-:W-:Y:S01]  /*67c0*/  IMAD.MOV.U32 R8, RZ, RZ, 0x1 ;  /* 0x00000001ff087424 */ /* 0x000fe200078e00ff */
[----:B------:R-:W-:Y:S01]  /*67d0*/  ULDC UR13, c[0x0][0x600] ;  /* 0x00018000000d7ab9 */ /* 0x000fe20000000800 */
[----:B------:R-:W-:Y:S01]  /*67e0*/  IMAD.MOV.U32 R0, RZ, RZ, RZ ;  /* 0x000000ffff007224 */ /* 0x000fe200078e00ff */
[----:B------:R-:W-:Y:S01]  /*67f0*/  UMOV UR5, 0x1 ;  /* 0x0000000100057882 */ /* 0x000fe20000000000 */
[----:B------:R-:W-:-:S02]  /*6800*/  UIADD3 UR23, UR38, 0x1, URZ ;  /* 0x0000000126177890 */ /* 0x000fc4000fffe03f */
[----:B------:R-:W-:Y:S02]  /*6810*/  ULOP3.LUT UR29, UR39, 0x2, URZ, 0xfc, !UPT ;  /* 0x00000002271d7892 */ /* 0x000fe4000f8efc3f */
[----:B------:R-:W-:Y:S02]  /*6820*/  UIADD3 UR13, UR13, -0x1, URZ ;  /* 0xffffffff0d0d7890 */ /* 0x000fe4000fffe03f */
[----:B------:R-:W-:Y:S02]  /*6830*/  USHF.L.U32 UR21, UR5, UR21, URZ ;  /* 0x0000001505157299 */ /* 0x000fe4000800063f */
[----:B------:R-:W-:Y:S01]  /*6840*/  ULOP3.LUT UR22, URZ, UR4, URZ, 0x33, !UPT ;  /* 0x000000043f167292 */ /* 0x000fe2000f8e333f */
[----:B------:R-:W-:-:S11]  /*6850*/  ULDC.64 UR14, c[0x0][0x198] ;  /* 0x00006600000e7ab9 */ /* 0x000fd60000000a00 */
.L_x_174:
[----:B------:R-:W-:-:S03]  /*6860*/  UMOV UR4, 0xffffffff ;  /* 0xffffffff00047882 */ /* 0x000fc60000000000 */
[----:B------:R-:W-:Y:S05]  /*6870*/  BRA.DIV UR4, `(.L_x_163) ;  /* 0x0000001204207947 */ /* 0x000fea000b800000 */
[----:B------:R-:W-:-:S13]  /*6880*/  ELECT P6, URZ, PT ;  /* 0x00000000003f782f */ /* 0x000fda00038c0000 */
.L_x_185:
[----:B------:R-:W0:Y:S01]  /*6890*/  LDC R3, c[0x0][0x28c] ;  /* 0x0000a300ff037b82 */ /* 0x000e220000000800 */
[----:B------:R-:W-:Y:S01]  /*68a0*/  BSSY B1, `(.L_x_164) ;  /* 0x000005b000017945 */ /* 0x000fe20003800000 */
[----:B0-----:R-:W-:-:S13]  /*68b0*/  ISETP.LT.OR P6, PT, R3, 0x1, !P6 ;  /* 0x000000010300780c */ /* 0x001fda00077c1670 */
[----:B------:R-:W-:Y:S05]  /*68c0*/  @P6 BRA `(.L_x_165) ;  /* 0x0000000400606947 */ /* 0x000fea0003800000 */
[----:B------:R-:W-:Y:S02]  /*68d0*/  IMAD.SHL.U32 R6, R2, 0x80, RZ ;  /* 0x0000008002067824 */ /* 0x000fe400078e00ff */
[----:B------:R-:W-:Y:S02]  /*68e0*/  IMAD.SHL.U32 R18, R18, 0x40, RZ ;  /* 0x0000004012127824 */ /* 0x000fe400078e00ff */
[----:B------:R-:W-:Y:S02]  /*68f0*/  IMAD.MOV.U32 R11, RZ, RZ, RZ ;  /* 0x000000ffff0b7224 */ /* 0x000fe400078e00ff */
[----:B------:R-:W-:Y:S02]  /*6900*/  IMAD.U32 R12, RZ, RZ, UR23 ;  /* 0x00000017ff0c7e24 */ /* 0x000fe4000f8e00ff */
[----:B------:R-:W-:Y:S02]  /*6910*/  IMAD.MOV.U32 R2, RZ, RZ, R8 ;  /* 0x000000ffff027224 */ /* 0x000fe400078e0008 */
[----:B------:R-:W-:-:S07]  /*6920*/  IMAD.MOV.U32 R3, RZ, RZ, R0 ;  /* 0x000000ffff037224 */ /* 0x000fce00078e0000 */
.L_x_169:
[----:B------:R-:W0:Y:S01]  /*6930*/  S2R R5, SR_CgaCtaId ;  /* 0x0000000000057919 */ /* 0x000e220000008800 */
[----:B-1----:R-:W-:-:S04]  /*6940*/  MOV R4, 0x400 ;  /* 0x0000040000047802 */ /* 0x002fc80000000f00 */
[----:B0-----:R-:W-:Y:S02]  /*6950*/  LEA R10, R5, R4, 0x18 ;  /* 0x00000004050a7211 */ /* 0x001fe400078ec0ff */
[----:B------:R-:W-:Y:S01]  /*6960*/  SHF.L.U32 R4, R2, 0x1f, RZ ;  /* 0x0000001f02047819 */ /* 0x000fe200000006ff */
[----:B------:R-:W0:Y:S02]  /*6970*/  @!P3 LDC R5, c[0x0][0x500] ;  /* 0x00014000ff05bb82 */ /* 0x000e240000000800 */
[----:B------:R-:W-:-:S04]  /*6980*/  IMAD R7, R3, 0x8, R10 ;  /* 0x0000000803077824 */ /* 0x000fc800078e020a */
[----:B------:R-:W1:Y:S02]  /*6990*/  SYNCS.PHASECHK.TRANS64.TRYWAIT P1, [R7+URZ+0x10], R4 ;  /* 0x00001004070075a7 */ /* 0x000e64000802017f */
[----:B-1----:R-:W-:Y:S05]  /*69a0*/  @!P1 BRA `(.L_x_166) ;  /* 0x0000000c00f49947 */ /* 0x002fea0003800000 */
.L_x_186:
[----:B------:R-:W-:Y:S01]  /*69b0*/  UPRMT UR4, UR29, 0x9910, URZ ;  /* 0x000099101d047896 */ /* 0x000fe2000800003f */
[----:B0-----:R0:W-:Y:S03]  /*69c0*/  @!P3 SYNCS.ARRIVE.TRANS64 RZ, [R7+URZ], R5 ;  /* 0x0000000507ffb9a7 */ /* 0x0011e6000800003f */
[----:B------:R-:W-:-:S06]  /*69d0*/  UISETP.NE.AND UP0, UPT, UR4, 0x2, UPT ;  /* 0x000000020400788c */ /* 0x000fcc000bf05270 */
[----:B------:R-:W-:-:S13]  /*69e0*/  PLOP3.LUT P1, PT, PT, PT, UP0, 0x80, 0x0 ;  /* 0x000000000000781c */ /* 0x000fda0003f2f008 */
[----:B0-----:R-:W-:Y:S05]  /*69f0*/  @P1 BRA `(.L_x_167) ;  /* 0x0000000000041947 */ /* 0x001fea0003800000 */
[----:B------:R-:W-:Y:S01]  /*6a00*/  BPT.TRAP 0x1 ;  /* 0x000000040000795c */ /* 0x000fe20000300000 */
.L_x_167:
[----:B------:R-:W-:Y:S05]  /*6a10*/  @P0 BRA `(.L_x_168) ;  /* 0x0000000000040947 */ /* 0x000fea0003800000 */
[----:B------:R-:W-:Y:S01]  /*6a20*/  BPT.TRAP 0x1 ;  /* 0x000000040000795c */ /* 0x000fe20000300000 */
.L_x_168:
[----:B------:R-:W-:Y:S01]  /*6a30*/  R2UR UR56, R10 ;  /* 0x000000000a3872ca */ /* 0x000fe200000e0000 */
[----:B------:R-:W-:Y:S01]  /*6a40*/  IMAD R10, R3, 0x8000, R10 ;  /* 0x00008000030a7824 */ /* 0x000fe200078e020a */
[----:B------:R-:W-:Y:S01]  /*6a50*/  R2UR UR10, R11 ;  /* 0x000000000b0a72ca */ /* 0x000fe200000e0000 */
[----:B------:R-:W-:Y:S01]  /*6a60*/  UIADD3 UR30, UP0, UR14, 0xf0, URZ ;  /* 0x000000f00e1e7890 */ /* 0x000fe2000ff1e03f */
[----:B------:R-:W-:Y:S01]  /*6a70*/  R2UR UR16, R3 ;  /* 0x00000000031072ca */ /* 0x000fe200000e0000 */
[----:B------:R-:W-:Y:S01]  /*6a80*/  VIADD R12, R12, 0xffffffff ;  /* 0xffffffff0c0c7836 */ /* 0x000fe20000000000 */
[----:B------:R-:W-:Y:S01]  /*6a90*/  R2UR UR32, R10 ;  /* 0x000000000a2072ca */ /* 0x000fe200000e0000 */
[----:B------:R-:W-:Y:S01]  /*6aa0*/  UIADD3.X UR31, URZ, UR15, URZ, UP0, !UPT ;  /* 0x0000000f3f1f7290 */ /* 0x000fe200087fe43f */
[----:B------:R-:W-:Y:S01]  /*6ab0*/  R2UR UR9, R7 ;  /* 0x00000000070972ca */ /* 0x000fe200000e0000 */
[----:B------:R-:W-:Y:S01]  /*6ac0*/  UIADD3 UR6, UP1, UR14, 0x1f0, URZ ;  /* 0x000001f00e067890 */ /* 0x000fe2000ff3e03f */
[----:B------:R-:W-:Y:S01]  /*6ad0*/  R2UR UR11, R18 ;  /* 0x00000000120b72ca */ /* 0x000fe200000e0000 */
[----:B------:R-:W-:Y:S01]  /*6ae0*/  UMOV UR4, 0x0 ;  /* 0x0000000000047882 */ /* 0x000fe20000000000 */
[----:B------:R-:W-:Y:S01]  /*6af0*/  R2UR UR12, R19 ;  /* 0x00000000130c72ca */ /* 0x000fe200000e0000 */
[----:B------:R-:W-:Y:S01]  /*6b00*/  UIADD3 UR56, UR56, 0x10100, URZ ;  /* 0x0001010038387890 */ /* 0x000fe2000fffe03f */
[----:B------:R-:W-:Y:S01]  /*6b10*/  R2UR UR59, R6 ;  /* 0x00000000063b72ca */ /* 0x000fe200000e0000 */
[----:B------:R-:W-:Y:S01]  /*6b20*/  UIADD3 UR50, UR10, 0x20, URZ ;  /* 0x000000200a327890 */ /* 0x000fe2000fffe03f */
[----:B------:R-:W-:Y:S01]  /*6b30*/  ISETP.GT.AND P2, PT, R12, 0x1, PT ;  /* 0x000000010c00780c */ /* 0x000fe20003f44270 */
[----:B------:R-:W-:Y:S01]  /*6b40*/  ULEA UR56, UR16, UR56, 0x10 ;  /* 0x0000003810387291 */ /* 0x000fe2000f8e803f */
[----:B------:R-:W-:Y:S01]  /*6b50*/  VIADD R3, R3, 0x1 ;  /* 0x0000000103037836 */ /* 0x000fe20000000000 */
[----:B------:R-:W-:Y:S01]  /*6b60*/  UIADD3 UR8, UR32, 0x100, URZ ;  /* 0x0000010020087890 */ /* 0x000fe2000fffe03f */
[----:B------:R-:W-:Y:S01]  /*6b70*/  VIADD R11, R11, 0x80 ;  /* 0x000000800b0b7836 */ /* 0x000fe20000000000 */
[----:B------:R-:W-:-:S02]  /*6b80*/  UIADD3 UR48, UR32, 0x2100, URZ ;  /* 0x0000210020307890 */ /* 0x000fc4000fffe03f */
[----:B------:R-:W-:Y:S01]  /*6b90*/  UIADD3 UR42, UR10, 0x40, URZ ;  /* 0x000000400a2a7890 */ /* 0x000fe2000fffe03f */
[C---:B------:R-:W-:Y:S01]  /*6ba0*/  ISETP.NE.AND P1, PT, R3.reuse, 0x2, PT ;  /* 0x000000020300780c */ /* 0x040fe20003f25270 */
[----:B------:R-:W-:Y:S02]  /*6bb0*/  UIADD3 UR40, UR32, 0x4100, URZ ;  /* 0x0000410020287890 */ /* 0x000fe4000fffe03f */
[----:B------:R-:W-:Y:S01]  /*6bc0*/  UIADD3 UR34, UR10, 0x60, URZ ;  /* 0x000000600a227890 */ /* 0x000fe2000fffe03f */
[----:B------:R-:W-:Y:S01]  /*6bd0*/  SEL R5, RZ, 0x1, P1 ;  /* 0x00000001ff057807 */ /* 0x000fe20000800000 */
[----:B------:R-:W-:Y:S01]  /*6be0*/  UIADD3 UR32, UR32, 0x6100, URZ ;  /* 0x0000610020207890 */ /* 0x000fe2000fffe03f */
[----:B------:R-:W-:Y:S01]  /*6bf0*/  SEL R3, R3, RZ, P1 ;  /* 0x000000ff03037207 */ /* 0x000fe20000800000 */
[----:B------:R-:W-:Y:S01]  /*6c00*/  UMOV UR5, 0x10000000 ;  /* 0x1000000000057882 */ /* 0x000fe20000000000 */
[----:B------:R-:W-:Y:S01]  /*6c10*/  UIADD3.X UR7, URZ, UR15, URZ, UP1, !UPT ;  /* 0x0000000f3f077290 */ /* 0x000fe20008ffe43f */
[----:B------:R0:W-:Y:S01]  /*6c20*/  UTMALDG.3D [UR8], [UR30], desc[UR4] ;  /* 0x000004081e0075b4 */ /* 0x0001e20008011000 */
[----:B------:R-:W-:Y:S01]  /*6c30*/  UIADD3 UR24, UR56, 0x4000, URZ ;  /* 0x0000400038187890 */ /* 0x000fe2000fffe03f */
[----:B------:R-:W-:Y:S01]  /*6c40*/  LOP3.LUT R2, R2, R5, RZ, 0x3c, !PT ;  /* 0x0000000502027212 */ /* 0x000fe200078e3cff */
[----:B------:R-:W-:Y:S01]  /*6c50*/  UIADD3 UR16, UR56, 0x8000, URZ ;  /* 0x0000800038107890 */ /* 0x000fe2000fffe03f */
[----:B------:R-:W-:Y:S01]  /*6c60*/  UMOV UR49, UR9 ;  /* 0x0000000900317c82 */ /* 0x000fe20008000000 */
        /* <DEDUP_REMOVED lines=8> */
[----:B------:R2:W-:Y:S01]  /*6cf0*/  UTMALDG.3D [UR48], [UR30], desc[UR4] ;  /* 0x000004301e0075b4 */ /* 0x0005e20008011000 */
        /* <DEDUP_REMOVED lines=9> */
[----:B0-----:R-:W-:Y:S01]  /*6d90*/  UIADD3 UR8, UR56, 0xc000, URZ ;  /* 0x0000c00038087890 */ /* 0x001fe2000fffe03f */
[----:B------:R-:W-:Y:S01]  /*6da0*/  UMOV UR19, UR59 ;  /* 0x0000003b00137c82 */ /* 0x000fe20008000000 */
[----:B------:R-:W-:Y:S01]  /*6db0*/  UMOV UR20, UR12 ;  /* 0x0000000c00147c82 */ /* 0x000fe20008000000 */
[----:B------:R-:W-:Y:S01]  /*6dc0*/  UMOV UR18, UR42 ;  /* 0x0000002a00127c82 */ /* 0x000fe20008000000 */
[----:B------:R-:W-:Y:S01]  /*6dd0*/  UMOV UR11, UR59 ;  /* 0x0000003b000b7c82 */ /* 0x000fe20008000000 */
[----:B------:R2:W-:Y:S01]  /*6de0*/  UTMALDG.3D [UR32], [UR30], desc[UR4] ;  /* 0x000004201e0075b4 */ /* 0x0005e20008011000 */
[----:B------:R-:W-:Y:S01]  /*6df0*/  UMOV UR10, UR34 ;  /* 0x00000022000a7c82 */ /* 0x000fe20008000000 */
[----:B------:R2:W-:Y:S01]  /*6e00*/  UTMALDG.3D [UR56], [UR6], desc[UR4] ;  /* 0x00000438060075b4 */ /* 0x0005e20008011000 */
[----:B------:R2:W-:Y:S01]  /*6e10*/  UTMALDG.3D [UR24], [UR6], desc[UR4] ;  /* 0x00000418060075b4 */ /* 0x0005e20008011000 */
[----:B------:R2:W-:Y:S01]  /*6e20*/  UTMALDG.3D [UR16], [UR6], desc[UR4] ;  /* 0x00000410060075b4 */ /* 0x0005e20008011000 */
[----:B------:R2:W-:Y:S02]  /*6e30*/  UTMALDG.3D [UR8], [UR6], desc[UR4] ;  /* 0x00000408060075b4 */ /* 0x0005e40008011000 */
[----:B--2---:R-:W-:Y:S05]  /*6e40*/  @P2 BRA `(.L_x_169) ;  /* 0xfffffff800b82947 */ /* 0x004fea000383ffff */
.L_x_165:
[----:B------:R-:W-:Y:S05]  /*6e50*/  BSYNC B1 ;  /* 0x0000000000017941 */ /* 0x000fea0003800000 */
.L_x_164:
[----:B------:R-:W-:Y:S01]  /*6e60*/  LOP3.LUT P4, RZ, R9, 0xff, RZ, 0xc0, !PT ;  /* 0x000000ff09ff7812 */ /* 0x000fe2000788c0ff */
[----:B------:R-:W-:Y:S01]  /*6e70*/  VIADD R0, R0, UR38 ;  /* 0x0000002600007c36 */ /* 0x000fe20008000000 */
[----:B------:R-:W-:Y:S01]  /*6e80*/  ULDC.64 UR4, c[0x0][0x650] ;  /* 0x0001940000047ab9 */ /* 0x000fe20000000a00 */
[----:B------:R-:W-:Y:S01]  /*6e90*/  BSSY B1, `(.L_x_170) ;  /* 0x000006f000017945 */ /* 0x000fe20003800000 */
[----:B------:R-:W-:Y:S01]  /*6ea0*/  IMAD.MOV.U32 R18, RZ, RZ, -0x1 ;  /* 0xffffffffff127424 */ /* 0x000fe200078e00ff */
[----:B------:R-:W-:Y:S01]  /*6eb0*/  PRMT R9, RZ, 0x7610, R9 ;  /* 0x00007610ff097816 */ /* 0x000fe20000000009 */
[----:B------:R-:W-:Y:S01]  /*6ec0*/  IMAD.MOV.U32 R19, RZ, RZ, -0x1 ;  /* 0xffffffffff137424 */ /* 0x000fe200078e00ff */
[C---:B------:R-:W-:Y:S02]  /*6ed0*/  ISETP.GT.U32.AND P1, PT, R0.reuse, 0x1, PT ;  /* 0x000000010000780c */ /* 0x040fe40003f24070 */
[----:B------:R-:W-:Y:S02]  /*6ee0*/  SHF.R.U32.HI R2, RZ, 0x1, R0 ;  /* 0x00000001ff027819 */ /* 0x000fe40000011600 */
[----:B------:R-:W-:-:S02]  /*6ef0*/  LOP3.LUT R0, R0, 0x1, RZ, 0xc0, !PT ;  /* 0x0000000100007812 */ /* 0x000fc400078ec0ff */
[----:B-1----:R-:W0:Y:S01]  /*6f00*/  @P4 S2R R4, SR_CgaCtaId ;  /* 0x0000000000044919 */ /* 0x002e220000008800 */
[----:B------:R-:W-:Y:S02]  /*6f10*/  @P4 MOV R3, 0x400 ;  /* 0x0000040000034802 */ /* 0x000fe40000000f00 */
[----:B------:R-:W-:-:S04]  /*6f20*/  LOP3.LUT R2, R2, 0x1, RZ, 0xc0, !PT ;  /* 0x0000000102027812 */ /* 0x000fc800078ec0ff */
[----:B------:R-:W-:Y:S02]  /*6f30*/  ISETP.NE.U32.AND P2, PT, R2, 0x1, PT ;  /* 0x000000010200780c */ /* 0x000fe40003f45070 */
[----:B0-----:R-:W-:Y:S01]  /*6f40*/  @P4 LEA R3, R4, R3, 0x18 ;  /* 0x0000000304034211 */ /* 0x001fe200078ec0ff */
[----:B------:R-:W-:-:S03]  /*6f50*/  IMAD.U32 R4, RZ, RZ, UR38 ;  /* 0x00000026ff047e24 */ /* 0x000fc6000f8e00ff */
[----:B------:R0:W-:Y:S01]  /*6f60*/  @P4 SYNCS.ARRIVE.TRANS64.A1T0 RZ, [R3+URZ+0x58], RZ ;  /* 0x000058ff03ff49a7 */ /* 0x0001e2000810003f */
[----:B------:R-:W-:Y:S02]  /*6f70*/  IADD3 R16, P4, R16, UR54, RZ ;  /* 0x0000003610107c10 */ /* 0x000fe4000ff9e0ff */
[----:B------:R-:W-:Y:S02]  /*6f80*/  ISETP.LT.U32.AND P1, PT, R4, 0x2, P1 ;  /* 0x000000020400780c */ /* 0x000fe40000f21070 */
[----:B------:R-:W-:Y:S02]  /*6f90*/  IADD3.X R17, R17, UR37, RZ, P4, !PT ;  /* 0x0000002511117c10 */ /* 0x000fe4000a7fe4ff */
[----:B------:R-:W-:Y:S02]  /*6fa0*/  ISETP.GE.U32.AND P4, PT, R16, UR4, PT ;  /* 0x0000000410007c0c */ /* 0x000fe4000bf86070 */
[----:B0-----:R-:W-:Y:S02]  /*6fb0*/  SEL R3, RZ, 0x1, !P1 ;  /* 0x00000001ff037807 */ /* 0x001fe40004800000 */
[----:B------:R-:W-:-:S02]  /*6fc0*/  ISETP.GE.U32.AND.EX P1, PT, R17, UR5, PT, P4 ;  /* 0x0000000511007c0c */ /* 0x000fc4000bf26140 */
[----:B------:R-:W-:-:S04]  /*6fd0*/  ISETP.GT.U32.AND P2, PT, R4, 0x1, !P2 ;  /* 0x000000010400780c */ /* 0x000fc80005744070 */
[----:B------:R-:W-:-:S04]  /*6fe0*/  SEL R2, RZ, 0x1, !P2 ;  /* 0x00000001ff027807 */ /* 0x000fc80005000000 */
[--C-:B------:R-:W-:Y:S01]  /*6ff0*/  LOP3.LUT R8, R2, R8, R3.reuse, 0x96, !PT ;  /* 0x0000000802087212 */ /* 0x100fe200078e9603 */
[----:B------:R-:W-:Y:S01]  /*7000*/  IMAD.MOV.U32 R2, RZ, RZ, -0x1 ;  /* 0xffffffffff027424 */ /* 0x000fe200078e00ff */
[----:B------:R-:W-:Y:S01]  /*7010*/  PRMT R3, RZ, 0x7610, R3 ;  /* 0x00007610ff037816 */ /* 0x000fe20000000003 */
[----:B------:R-:W-:Y:S06]  /*7020*/  @P1 BRA `(.L_x_171) ;  /* 0x0000000400541947 */ /* 0x000fec0003800000 */
[----:B------:R-:W0:Y:S01]  /*7030*/  S2UR UR4, SR_CTAID.X ;  /* 0x00000000000479c3 */ /* 0x000e220000002500 */
[----:B------:R-:W-:Y:S01]  /*7040*/  ULDC.64 UR6, c[0x0][0x628] ;  /* 0x00018a0000067ab9 */ /* 0x000fe20000000a00 */
[----:B------:R-:W-:Y:S01]  /*7050*/  ULDC UR5, c[0x0][0x150] ;  /* 0x0000540000057ab9 */ /* 0x000fe20000000800 */
[----:B------:R-:W-:Y:S01]  /*7060*/  ISETP.NE.U32.AND P1, PT, RZ, UR6, PT ;  /* 0x00000006ff007c0c */ /* 0x000fe2000bf25070 */
[----:B------:R-:W-:Y:S01]  /*7070*/  ULDC UR8, c[0x0][0x630] ;  /* 0x00018c0000087ab9 */ /* 0x000fe20000000800 */
[----:B------:R-:W-:Y:S01]  /*7080*/  ULDC UR10, c[0x0][0x154] ;  /* 0x00005500000a7ab9 */ /* 0x000fe20000000800 */
[----:B------:R-:W-:Y:S01]  /*7090*/  IMAD.MOV.U32 R2, RZ, RZ, R16 ;  /* 0x000000ffff027224 */ /* 0x000fe200078e0010 */
[----:B------:R-:W-:Y:S01]  /*70a0*/  ISETP.NE.AND.EX P1, PT, RZ, UR7, PT, P1 ;  /* 0x00000007ff007c0c */ /* 0x000fe2000bf25310 */
[----:B------:R-:W1:Y:S01]  /*70b0*/  S2UR UR9, SR_CTAID.Y ;  /* 0x00000000000979c3 */ /* 0x000e620000002600 */
[----:B0-----:R-:W-:-:S05]  /*70c0*/  I2FP.F32.U32 R3, UR4 ;  /* 0x0000000400037c45 */ /* 0x001fca0008201000 */
[----:B------:R-:W-:Y:S01]  /*70d0*/  FMUL R10, R3, UR5 ;  /* 0x00000005030a7c20 */ /* 0x000fe20008400000 */
[----:B------:R-:W-:-:S05]  /*70e0*/  IMAD.MOV.U32 R3, RZ, RZ, R17 ;  /* 0x000000ffff037224 */ /* 0x000fca00078e0011 */
[----:B------:R-:W-:Y:S05]  /*70f0*/  @!P1 BRA `(.L_x_172) ;  /* 0x0000000000289947 */ /* 0x000fea0003800000 */
[----:B------:R-:W-:Y:S02]  /*7100*/  ULDC UR5, c[0x0][0x634] ;  /* 0x00018d0000057ab9 */ /* 0x000fe40000000800 */
[----:B------:R-:W-:-:S05]  /*7110*/  IADD3 R7, P1, R16, UR5, RZ ;  /* 0x0000000510077c10 */ /* 0x000fca000ff3e0ff */
[----:B------:R-:W-:-:S04]  /*7120*/  IMAD.X R11, RZ, RZ, R17, P1 ;  /* 0x000000ffff0b7224 */ /* 0x000fc800008e0611 */
[----:B------:R-:W-:-:S04]  /*7130*/  IMAD.WIDE.U32 R4, R11, UR6, RZ ;  /* 0x000000060b047c25 */ /* 0x000fc8000f8e00ff */
[----:B------:R-:W-:-:S04]  /*7140*/  IMAD.WIDE.U32 R4, P1, R7, UR7, R4 ;  /* 0x0000000707047c25 */ /* 0x000fc8000f820004 */
[----:B------:R-:W-:-:S04]  /*7150*/  IMAD.WIDE.U32 R6, R7, UR6, RZ ;  /* 0x0000000607067c25 */ /* 0x000fc8000f8e00ff */
[----:B------:R-:W-:Y:S01]  /*7160*/  IMAD.X R3, RZ, RZ, RZ, P1 ;  /* 0x000000ffff037224 */ /* 0x000fe200008e06ff */
[----:B------:R-:W-:Y:S01]  /*7170*/  IADD3 RZ, P1, R7, R4, RZ ;  /* 0x0000000407ff7210 */ /* 0x000fe20007f3e0ff */
[----:B------:R-:W-:-:S04]  /*7180*/  IMAD.MOV.U32 R2, RZ, RZ, R5 ;  /* 0x000000ffff027224 */ /* 0x000fc800078e0005 */
[----:B------:R-:W-:-:S08]  /*7190*/  IMAD.WIDE.U32.X R2, R11, UR7, R2, P1 ;  /* 0x000000070b027c25 */ /* 0x000fd000088e0402 */
.L_x_172:
[--C-:B------:R-:W-:Y:S01]  /*71a0*/  SHF.R.U64 R19, R2, UR8, R3.reuse ;  /* 0x0000000802137c19 */ /* 0x100fe20008001203 */
[----:B------:R-:W0:Y:S01]  /*71b0*/  F2I.U32.TRUNC.NTZ R10, R10 ;  /* 0x0000000a000a7305 */ /* 0x000e22000020f000 */
[----:B------:R-:W-:Y:S01]  /*71c0*/  SHF.R.U32.HI R2, RZ, UR8, R3 ;  /* 0x00000008ff027c19 */ /* 0x000fe20008011603 */
[----:B------:R-:W-:Y:S01]  /*71d0*/  ULDC.64 UR6, c[0x0][0x620] ;  /* 0x0001880000067ab9 */ /* 0x000fe20000000a00 */
[----:B------:R-:W-:Y:S01]  /*71e0*/  IADD3 R5, P1, RZ, -R19, RZ ;  /* 0x80000013ff057210 */ /* 0x000fe20007f3e0ff */
[----:B------:R-:W2:Y:S01]  /*71f0*/  LDC R15, c[0x0][0x610] ;  /* 0x00018400ff0f7b82 */ /* 0x000ea20000000800 */
[----:B-1----:R-:W-:Y:S01]  /*7200*/  I2FP.F32.U32 R4, UR9 ;  /* 0x0000000900047c45 */ /* 0x002fe20008201000 */
[----:B------:R-:W-:Y:S01]  /*7210*/  ULDC UR8, c[0x0][0x658] ;  /* 0x0001960000087ab9 */ /* 0x000fe20000000800 */
[----:B------:R-:W-:Y:S01]  /*7220*/  ULDC UR12, c[0x0][0x648] ;  /* 0x00019200000c7ab9 */ /* 0x000fe20000000800 */
[----:B------:R-:W-:Y:S02]  /*7230*/  IMAD.X R2, RZ, RZ, ~R2, P1 ;  /* 0x000000ffff027224 */ /* 0x000fe400008e0e02 */
[----:B------:R-:W-:Y:S01]  /*7240*/  FMUL R6, R4, UR10 ;  /* 0x0000000a04067c20 */ /* 0x000fe20008400000 */
[----:B------:R-:W-:Y:S01]  /*7250*/  ULDC.64 UR10, c[0x0][0x640] ;  /* 0x00019000000a7ab9 */ /* 0x000fe20000000a00 */
[----:B------:R-:W-:Y:S01]  /*7260*/  IMAD R4, R2, UR6, RZ ;  /* 0x0000000602047c24 */ /* 0x000fe2000f8e02ff */
[----:B------:R-:W-:Y:S01]  /*7270*/  ISETP.NE.U32.AND P1, PT, RZ, UR10, PT ;  /* 0x0000000aff007c0c */ /* 0x000fe2000bf25070 */
[C---:B------:R-:W-:Y:S01]  /*7280*/  IMAD.WIDE.U32 R2, R5.reuse, UR6, R16 ;  /* 0x0000000605027c25 */ /* 0x040fe2000f8e0010 */
[----:B0-----:R-:W-:Y:S01]  /*7290*/  R2UR UR5, R10 ;  /* 0x000000000a0572ca */ /* 0x001fe200000e0000 */
[----:B------:R-:W0:Y:S01]  /*72a0*/  F2I.U32.TRUNC.NTZ R6, R6 ;  /* 0x0000000600067305 */ /* 0x000e22000020f000 */
[----:B------:R-:W-:Y:S01]  /*72b0*/  ULDC UR6, c[0x0][0x618] ;  /* 0x0001860000067ab9 */ /* 0x000fe20000000800 */
[----:B------:R-:W-:Y:S01]  /*72c0*/  IMAD R5, R5, UR7, R4 ;  /* 0x0000000705057c24 */ /* 0x000fe2000f8e0204 */
[----:B------:R-:W-:-:S03]  /*72d0*/  ISETP.NE.AND.EX P1, PT, RZ, UR11, PT, P1 ;  /* 0x0000000bff007c0c */ /* 0x000fc6000bf25310 */
[----:B------:R-:W-:-:S05]  /*72e0*/  IMAD.IADD R3, R3, 0x1, R5 ;  /* 0x0000000103037824 */ /* 0x000fca00078e0205 */
[--C-:B------:R-:W-:Y:S02]  /*72f0*/  SHF.R.U64 R10, R2, UR6, R3.reuse ;  /* 0x00000006020a7c19 */ /* 0x100fe40008001203 */
[----:B------:R-:W-:Y:S01]  /*7300*/  SHF.R.U32.HI R3, RZ, UR6, R3 ;  /* 0x00000006ff037c19 */ /* 0x000fe20008011603 */
[----:B------:R-:W-:Y:S01]  /*7310*/  ULDC UR6, c[0x0][0x608] ;  /* 0x0001820000067ab9 */ /* 0x000fe20000000800 */
[----:B0-----:R-:W-:Y:S02]  /*7320*/  R2UR UR7, R6 ;  /* 0x00000000060772ca */ /* 0x001fe400000e0000 */
[--C-:B------:R-:W-:Y:S02]  /*7330*/  SHF.R.U64 R12, R10, UR6, R3.reuse ;  /* 0x000000060a0c7c19 */ /* 0x100fe40008001203 */
[----:B------:R-:W-:Y:S01]  /*7340*/  SHF.R.U32.HI R3, RZ, UR6, R3 ;  /* 0x00000006ff037c19 */ /* 0x000fe20008011603 */
[----:B------:R-:W-:-:S03]  /*7350*/  UIADD3 UR6, -UR5, URZ, URZ ;  /* 0x0000003f05067290 */ /* 0x000fc6000fffe13f */
[--C-:B------:R-:W-:Y:S01]  /*7360*/  SHF.R.U64 R13, R12, UR8, R3.reuse ;  /* 0x000000080c0d7c19 */ /* 0x100fe20008001203 */
[----:B------:R-:W-:Y:S01]  /*7370*/  ULDC UR5, c[0x0][0x144] ;  /* 0x0000510000057ab9 */ /* 0x000fe20000000800 */
[----:B------:R-:W-:-:S03]  /*7380*/  SHF.R.U32.HI R3, RZ, UR8, R3 ;  /* 0x00000008ff037c19 */ /* 0x000fc60008011603 */
[----:B------:R-:W-:Y:S01]  /*7390*/  IMAD.MOV.U32 R2, RZ, RZ, R13 ;  /* 0x000000ffff027224 */ /* 0x000fe200078e000d */
[----:B------:R-:W-:Y:S06]  /*73a0*/  @!P1 BRA `(.L_x_173) ;  /* 0x0000000000289947 */ /* 0x000fec0003800000 */
        /* <DEDUP_REMOVED lines=10> */
.L_x_173:
[----:B------:R-:W-:Y:S01]  /*7450*/  UISETP.NE.AND UP0, UPT, UR45, URZ, UPT ;  /* 0x0000003f2d00728c */ /* 0x000fe2000bf05270 */
[----:B------:R-:W-:Y:S01]  /*7460*/  SHF.R.U64 R3, R2, UR12, R3 ;  /* 0x0000000c02037c19 */ /* 0x000fe20008001203 */
[----:B------:R-:W-:Y:S01]  /*7470*/  UIADD3 UR7, -UR7, URZ, URZ ;  /* 0x0000003f07077290 */ /* 0x000fe2000fffe13f */
[----:B------:R-:W-:Y:S01]  /*7480*/  LOP3.LUT R2, R12, UR22, RZ, 0xc0, !PT ;  /* 0x000000160c027c12 */ /* 0x000fe2000f8ec0ff */
[----:B------:R-:W-:Y:S01]  /*7490*/  UIMAD UR4, UR5, UR6, UR4 ;  /* 0x00000006050472a4 */ /* 0x000fe2000f8e0204 */
[----:B------:R-:W-:Y:S01]  /*74a0*/  LOP3.LUT R5, R10, UR13, RZ, 0xc0, !PT ;  /* 0x0000000d0a057c12 */ /* 0x000fe2000f8ec0ff */
[----:B------:R-:W-:Y:S01]  /*74b0*/  IMAD.MOV R4, RZ, RZ, -R3 ;  /* 0x000000ffff047224 */ /* 0x000fe200078e0a03 */
[----:B------:R-:W-:Y:S01]  /*74c0*/  ULDC UR5, c[0x0][0x148] ;  /* 0x0000520000057ab9 */ /* 0x000fe20000000800 */
[----:B------:R-:W-:Y:S01]  /*74d0*/  IMAD R18, R3, UR21, R2 ;  /* 0x0000001503127c24 */ /* 0x000fe2000f8e0202 */
[----:B------:R-:W-:Y:S01]  /*74e0*/  PLOP3.LUT P1, PT, PT, PT, UP0, 0x80, 0x0 ;  /* 0x000000000000781c */ /* 0x000fe20003f2f008 */
[----:B------:R-:W-:Y:S01]  /*74f0*/  IMAD.MOV.U32 R3, RZ, RZ, 0x1 ;  /* 0x00000001ff037424 */ /* 0x000fe200078e00ff */
[----:B------:R-:W-:-:S03]  /*7500*/  @UP0 UIMAD UR4, UR5, UR7, UR9 ;  /* 0x00000007050402a4 */ /* 0x000fc6000f8e0209 */
[----:B------:R-:W-:Y:S02]  /*7510*/  ULDC UR5, c[0x0][0x638] ;  /* 0x00018e0000057ab9 */ /* 0x000fe40000000800 */
[----:B------:R-:W-:Y:S02]  /*7520*/  IMAD R2, R4, UR5, R13 ;  /* 0x0000000504027c24 */ /* 0x000fe4000f8e020d */
[----:B--2---:R-:W-:Y:S01]  /*7530*/  IMAD R18, R18, R15, UR4 ;  /* 0x0000000412127e24 */ /* 0x004fe2000f8e020f */
[----:B------:R-:W-:Y:S02]  /*7540*/  ULDC UR4, c[0x0][0x600] ;  /* 0x0001800000047ab9 */ /* 0x000fe40000000800 */
[----:B------:R-:W-:-:S05]  /*7550*/  IMAD R5, R2, UR4, R5 ;  /* 0x0000000402057c24 */ /* 0x000fca000f8e0205 */
[----:B------:R-:W-:Y:S02]  /*7560*/  SEL R2, R5, R18, !P1 ;  /* 0x0000001205027207 */ /* 0x000fe40004800000 */
[----:B------:R-:W-:-:S07]  /*7570*/  SEL R18, R18, R5, !P1 ;  /* 0x0000000512127207 */ /* 0x000fce0004800000 */
.L_x_171:
[----:B------:R-:W-:Y:S05]  /*7580*/  BSYNC B1 ;  /* 0x0000000000017941 */ /* 0x000fea0003800000 */
.L_x_170:
[----:B------:R-:W-:-:S13]  /*7590*/  LOP3.LUT P1, RZ, R3, 0xff, RZ, 0xc0, !PT ;  /* 0x000000ff03ff7812 */ /* 0x000fda000782c0ff */
[----:B------:R-:W-:Y:S05]  /*75a0*/  @P1 BRA `(.L_x_174) ;  /* 0xfffffff000ac1947 */ /* 0x000fea000383ffff */
[----:B------:R-:W-:Y:S05]  /*75b0*/  BSYNC B0 ;  /* 0x0000000000007941 */ /* 0x000fea0003800000 */
.L_x_162:
[----:B------:R-:W-:-:S03]  /*75c0*/  UMOV UR4, 0xffffffff ;  /* 0xffffffff00047882 */ /* 0x000fc60000000000 */
[----:B------:R-:W-:Y:S05]  /*75d0*/  BRA.DIV UR4, `(.L_x_175) ;  /* 0x0000000204fc7947 */ /* 0x000fea000b800000 */
[----:B------:R-:W-:-:S13]  /*75e0*/  ELECT P6, URZ, PT ;  /* 0x00000000003f782f */ /* 0x000fda00038c0000 */
.L_x_189:
[----:B------:R-:W-:Y:S04]  /*75f0*/  BSSY B0, `(.L_x_176) ;  /* 0x000001a000007945 */ /* 0x000fe80003800000 */
[----:B------:R-:W-:Y:S05]  /*7600*/  @!P6 BRA `(.L_x_177) ;  /* 0x000000000060e947 */ /* 0x000fea0003800000 */
[----:B------:R-:W-:-:S04]  /*7610*/  ULOP3.LUT UR4, UR39, 0x2, URZ, 0xfc, !UPT ;  /* 0x0000000227047892 */ /* 0x000fc8000f8efc3f */
[----:B------:R-:W-:-:S06]  /*7620*/  UISETP.NE.AND UP0, UPT, UR4, 0x3, UPT ;  /* 0x000000030400788c */ /* 0x000fcc000bf05270 */
[----:B------:R-:W-:-:S13]  /*7630*/  PLOP3.LUT P0, PT, PT, PT, UP0, 0x80, 0x0 ;  /* 0x000000000000781c */ /* 0x000fda0003f0f008 */
[----:B------:R-:W-:Y:S05]  /*7640*/  @!P0 BRA `(.L_x_178) ;  /* 0x0000000000048947 */ /* 0x000fea0003800000 */
[----:B------:R-:W-:Y:S01]  /*7650*/  BPT.TRAP 0x1 ;  /* 0x000000040000795c */ /* 0x000fe20000300000 */
.L_x_178:
[----:B------:R-:W0:Y:S01]  /*7660*/  S2R R3, SR_CgaCtaId ;  /* 0x0000000000037919 */ /* 0x000e220000008800 */
[----:B------:R-:W-:-:S04]  /*7670*/  MOV R2, 0x400 ;  /* 0x0000040000027802 */ /* 0x000fc80000000f00 */
[----:B0-----:R-:W-:Y:S02]  /*7680*/  LEA R3, R3, R2, 0x18 ;  /* 0x0000000203037211 */ /* 0x001fe400078ec0ff */
[----:B------:R-:W-:-:S03]  /*7690*/  SHF.L.U32 R2, R8, 0x1f, RZ ;  /* 0x0000001f08027819 */ /* 0x000fc600000006ff */
[----:B------:R-:W-:-:S04]  /*76a0*/  VIADD R3, R3, 0x10 ;  /* 0x0000001003037836 */ /* 0x000fc80000000000 */
[C---:B------:R-:W-:Y:S02]  /*76b0*/  IMAD R7, R0.reuse, 0x8, R3 ;  /* 0x0000000800077824 */ /* 0x040fe400078e0203 */
[----:B------:R-:W-:Y:S02]  /*76c0*/  VIADD R0, R0, 0x1 ;  /* 0x0000000100007836 */ /* 0x000fe40000000000 */
[----:B------:R-:W0:Y:S03]  /*76d0*/  SYNCS.PHASECHK.TRANS64.TRYWAIT P0, [R7+URZ], R2 ;  /* 0x00000002070075a7 */ /* 0x000e26000800017f */
[----:B------:R-:W-:-:S04]  /*76e0*/  ISETP.NE.AND P1, PT, R0, 0x2, PT ;  /* 0x000000020000780c */ /* 0x000fc80003f25270 */
[----:B------:R-:W-:Y:S02]  /*76f0*/  SEL R5, RZ, 0x1, P1 ;  /* 0x00000001ff057807 */ /* 0x000fe40000800000 */
[----:B------:R-:W-:Y:S02]  /*7700*/  SEL R0, R0, RZ, P1 ;  /* 0x000000ff00007207 */ /* 0x000fe40000800000 */
[----:B------:R-:W-:Y:S01]  /*7710*/  LOP3.LUT R5, R8, R5, RZ, 0x3c, !PT ;  /* 0x0000000508057212 */ /* 0x000fe200078e3cff */
[----:B0-----:R-:W-:Y:S06]  /*7720*/  @!P0 BRA `(.L_x_179) ;  /* 0x0000000000c88947 */ /* 0x001fec0003800000 */
.L_x_190:
[----:B------:R-:W-:Y:S01]  /*7730*/  IMAD R3, R0, 0x8, R3 ;  /* 0x0000000800037824 */ /* 0x000fe200078e0203 */
[----:B------:R-:W-:-:S07]  /*7740*/  SHF.L.U32 R0, R5, 0x1f, RZ ;  /* 0x0000001f05007819 */ /* 0x000fce00000006ff */
.L_x_180:
[----:B-1----:R1:W2:Y:S02]  /*7750*/  SYNCS.PHASECHK.TRANS64.TRYWAIT P0, [R3+URZ], R0 ;  /* 0x00000000030075a7 */ /* 0x0022a4000800017f */
[----:B--2---:R-:W-:Y:S05]  /*7760*/  @!P0 NANOSLEEP.SYNCS 0x989680 ;  /* 0x009896800000895d */ /* 0x004fea0003900000 */
[----:B------:R-:W2:Y:S02]  /*7770*/  @!P0 SYNCS.PHASECHK.TRANS64 P0, [R3+URZ], R0 ;  /* 0x00000000030085a7 */ /* 0x000ea4000800007f */
[----:B--2---:R-:W-:Y:S05]  /*7780*/  @!P0 BRA `(.L_x_180) ;  /* 0xfffffffc00f08947 */ /* 0x004fea000383ffff */
.L_x_177:
[----:B------:R-:W-:Y:S05]  /*7790*/  BSYNC B0 ;  /* 0x0000000000007941 */ /* 0x000fea0003800000 */
.L_x_176:
[----:B------:R-:W-:Y:S05]  /*77a0*/  EXIT ;  /* 0x000000000000794d */ /* 0x000fea0003800000 */
.L_x_14:
[----:B0-----:R0:W1:Y:S02]  /*77b0*/  SYNCS.PHASECHK.TRANS64.TRYWAIT P0, [R95+URZ+-0x8], R0 ;  /* 0xfffff8005f0075a7 */ /* 0x001064000800017f */
[----:B-1----:R-:W-:Y:S05]  /*77c0*/  @!P0 NANOSLEEP.SYNCS 0x989680 ;  /* 0x009896800000895d */ /* 0x002fea0003900000 */
[----:B------:R-:W1:Y:S02]  /*77d0*/  @!P0 SYNCS.PHASECHK.TRANS64 P0, [R95+URZ+-0x8], R0 ;  /* 0xfffff8005f0085a7 */ /* 0x000e64000800007f */
[----:B-1----:R-:W-:Y:S05]  /*77e0*/  @!P0 BRA `(.L_x_14) ;  /* 0xfffffffc00f08947 */ /* 0x002fea000383ffff */
[----:B------:R-:W-:Y:S05]  /*77f0*/  BRA `(.L_x_181) ;  /* 0xffffff9c00887947 */ /* 0x000fea000383ffff */
.L_x_19:
[----:B-1----:R1:W2:Y:S02]  /*7800*/  SYNCS.PHASECHK.TRANS64.TRYWAIT P1, [R3+URZ], R0 ;  /* 0x00000000030075a7 */ /* 0x0022a4000802017f */
[----:B--2---:R-:W-:Y:S05]  /*7810*/  @!P1 NANOSLEEP.SYNCS 0x989680 ;  /* 0x009896800000995d */ /* 0x004fea0003900000 */
[----:B------:R-:W2:Y:S02]  /*7820*/  @!P1 SYNCS.PHASECHK.TRANS64 P1, [R3+URZ], R0 ;  /* 0x00000000030095a7 */ /* 0x000ea4000802007f */
[----:B--2---:R-:W-:Y:S05]  /*7830*/  @!P1 BRA `(.L_x_19) ;  /* 0xfffffffc00f09947 */ /* 0x004fea000383ffff */
[----:B------:R-:W-:Y:S05]  /*7840*/  BRA `(.L_x_18) ;  /* 0xffffffa000007947 */ /* 0x000fea000383ffff */
.L_x_24:
[----:B-1----:R-:W-:-:S04]  /*7850*/  IMAD.U32 R4, RZ, RZ, UR4 ;  /* 0x00000004ff047e24 */ /* 0x002fc8000f8e00ff */
[----:B------:R1:W2:Y:S03]  /*7860*/  SYNCS.PHASECHK.TRANS64.TRYWAIT P1, [R4+URZ], R3 ;  /* 0x00000003040075a7 */ /* 0x0002a6000802017f */
[----:B--2---:R-:W-:Y:S05]  /*7870*/  @!P1 NANOSLEEP.SYNCS 0x989680 ;  /* 0x009896800000995d */ /* 0x004fea0003900000 */
[----:B------:R-:W2:Y:S02]  /*7880*/  @!P1 SYNCS.PHASECHK.TRANS64 P1, [R4+URZ], R3 ;  /* 0x00000003040095a7 */ /* 0x000ea4000802007f */
[----:B--2---:R-:W-:Y:S05]  /*7890*/  @!P1 BRA `(.L_x_24) ;  /* 0xfffffffc00ec9947 */ /* 0x004fea000383ffff */
[----:B------:R-:W-:Y:S05]  /*78a0*/  BRA `(.L_x_23) ;  /* 0xffffffa800207947 */ /* 0x000fea000383ffff */
.L_x_30:
[----:B0-----:R0:W1:Y:S02]  /*78b0*/  SYNCS.PHASECHK.TRANS64.TRYWAIT P0, [R95+URZ+0x8], R0 ;  /* 0x000008005f0075a7 */ /* 0x001064000800017f */
[----:B-1----:R-:W-:Y:S05]  /*78c0*/  @!P0 NANOSLEEP.SYNCS 0x989680 ;  /* 0x009896800000895d */ /* 0x002fea0003900000 */
[----:B------:R-:W1:Y:S02]  /*78d0*/  @!P0 SYNCS.PHASECHK.TRANS64 P0, [R95+URZ+0x8], R0 ;  /* 0x000008005f0085a7 */ /* 0x000e64000800007f */
[----:B-1----:R-:W-:Y:S05]  /*78e0*/  @!P0 BRA `(.L_x_30) ;  /* 0xfffffffc00f08947 */ /* 0x002fea000383ffff */
[----:B------:R-:W-:Y:S05]  /*78f0*/  BRA `(.L_x_182) ;  /* 0xffffffb000787947 */ /* 0x000fea000383ffff */
.L_x_163:
[----:B------:R-:W-:Y:S01]  /*7900*/  BSSY B1, `(.L_x_183) ;  /* 0x0000006000017945 */ /* 0x000fe20003800000 */
[----:B------:R-:W-:-:S07]  /*7910*/  IMAD.MOV.U32 R15, RZ, RZ, -0x1 ;  /* 0xffffffffff0f7424 */ /* 0x000fce00078e00ff */
[----:B------:R-:W-:Y:S05]  /*7920*/  WARPSYNC.COLLECTIVE R15, `(.L_x_184) ;  /* 0x000000000f0c7348 */ /* 0x000fea0003c00000 */
[----:B------:R-:W-:Y:S02]  /*7930*/  ELECT P6, UR62, PT ;  /* 0x00000000003e782f */ /* 0x000fe400038c0000 */
[----:B------:R-:W-:Y:S01]  /*7940*/  MOV R14, UR62 ;  /* 0x0000003e000e7c02 */ /* 0x000fe20008000f00 */
[----:B------:R-:W-:Y:S10]  /*7950*/  ENDCOLLECTIVE ;  /* 0x000000000000791b */ /* 0x000ff40003800000 */
.L_x_184:
[----:B------:R-:W-:Y:S05]  /*7960*/  BSYNC B1 ;  /* 0x0000000000017941 */ /* 0x000fea0003800000 */
.L_x_183:
[----:B------:R-:W-:Y:S05]  /*7970*/  BRA `(.L_x_185) ;  /* 0xffffffec00c47947 */ /* 0x000fea000383ffff */
.L_x_166:
[----:B-1----:R1:W2:Y:S02]  /*7980*/  SYNCS.PHASECHK.TRANS64.TRYWAIT P1, [R7+URZ+0x10], R4 ;  /* 0x00001004070075a7 */ /* 0x0022a4000802017f */
[----:B--2---:R-:W-:Y:S05]  /*7990*/  @!P1 NANOSLEEP.SYNCS 0x989680 ;  /* 0x009896800000995d */ /* 0x004fea0003900000 */
[----:B------:R-:W2:Y:S02]  /*79a0*/  @!P1 SYNCS.PHASECHK.TRANS64 P1, [R7+URZ+0x10], R4 ;  /* 0x00001004070095a7 */ /* 0x000ea4000802007f */
[----:B--2---:R-:W-:Y:S05]  /*79b0*/  @!P1 BRA `(.L_x_166) ;  /* 0xfffffffc00f09947 */ /* 0x004fea000383ffff */
[----:B------:R-:W-:Y:S05]  /*79c0*/  BRA `(.L_x_186) ;  /* 0xffffffec00f87947 */ /* 0x000fea000383ffff */
.L_x_175:
[----:B------:R-:W-:Y:S01]  /*79d0*/  BSSY B0, `(.L_x_187) ;  /* 0x0000006000007945 */ /* 0x000fe20003800000 */
[----:B------:R-:W-:-:S07]  /*79e0*/  IMAD.MOV.U32 R15, RZ, RZ, -0x1 ;  /* 0xffffffffff0f7424 */ /* 0x000fce00078e00ff */
[----:B------:R-:W-:Y:S05]  /*79f0*/  WARPSYNC.COLLECTIVE R15, `(.L_x_188) ;  /* 0x000000000f0c7348 */ /* 0x000fea0003c00000 */
[----:B------:R-:W-:Y:S02]  /*7a00*/  ELECT P6, UR62, PT ;  /* 0x00000000003e782f */ /* 0x000fe400038c0000 */
[----:B------:R-:W-:Y:S01]  /*7a10*/  MOV R14, UR62 ;  /* 0x0000003e000e7c02 */ /* 0x000fe20008000f00 */
[----:B------:R-:W-:Y:S10]  /*7a20*/  ENDCOLLECTIVE ;  /* 0x000000000000791b */ /* 0x000ff40003800000 */
.L_x_188:
[----:B------:R-:W-:Y:S05]  /*7a30*/  BSYNC B0 ;  /* 0x0000000000007941 */ /* 0x000fea0003800000 */
.L_x_187:
[----:B------:R-:W-:Y:S05]  /*7a40*/  BRA `(.L_x_189) ;  /* 0xfffffff800e87947 */ /* 0x000fea000383ffff */
.L_x_179:
[----:B0-----:R0:W1:Y:S02]  /*7a50*/  SYNCS.PHASECHK.TRANS64.TRYWAIT P0, [R7+URZ], R2 ;  /* 0x00000002070075a7 */ /* 0x001064000800017f */
[----:B-1----:R-:W-:Y:S05]  /*7a60*/  @!P0 NANOSLEEP.SYNCS 0x989680 ;  /* 0x009896800000895d */ /* 0x002fea0003900000 */
[----:B------:R-:W1:Y:S02]  /*7a70*/  @!P0 SYNCS.PHASECHK.TRANS64 P0, [R7+URZ], R2 ;  /* 0x00000002070085a7 */ /* 0x000e64000800007f */
[----:B-1----:R-:W-:Y:S05]  /*7a80*/  @!P0 BRA `(.L_x_179) ;  /* 0xfffffffc00f08947 */ /* 0x002fea000383ffff */
[----:B------:R-:W-:Y:S05]  /*7a90*/  BRA `(.L_x_190) ;  /* 0xfffffffc00247947 */ /* 0x000fea000383ffff */
.L_x_191:
[----:B------:R-:W-:-:S00]  /*7aa0*/  BRA `(.L_x_191) ;  /* 0xfffffffc00fc7947 */ /* 0x000fc0000383ffff */
[----:B------:R-:W-:-:S00]  /*7ab0*/  NOP ;  /* 0x0000000000007918 */ /* 0x000fc00000000000 */
        /* <DEDUP_REMOVED lines=12> */
.L_x_192:


//--------------------- .nv.global.init           --------------------------
	.section	.nv.global.init,"aw",@progbits
.nv.global.init:
	.type		$str$22,@object
	.size		$str$22,($str$23 - $str$22)
$str$22:
        /*0000*/ 	.byte	0x6b, 0x5f, 0x74, 0x69, 0x6c, 0x65, 0x5f, 0x63, 0x6f, 0x75, 0x6e, 0x74, 0x20, 0x3e, 0x3d, 0x20
        /*0010*/ 	.byte	0x31, 0x00
	.type		$str$23,@object
	.size		$str$23,(__unnamed_1 - $str$23)
$str$23:
        /*0012*/ 	.byte	0x2f, 0x74, 0x6d, 0x70, 0x2f, 0x63, 0x75, 0x74, 0x6c, 0x61, 0x73, 0x73, 0x5f, 0x73, 0x77, 0x65
        /*0022*/ 	.byte	0x65, 0x70, 0x5f, 0x73, 0x72, 0x63, 0x2f, 0x69, 0x6e, 0x63, 0x6c, 0x75, 0x64, 0x65, 0x2f, 0x63
        /*0032*/ 	.byte	0x75, 0x74, 0x6c, 0x61, 0x73, 0x73, 0x2f, 0x67, 0x65, 0x6d, 0x6d, 0x2f, 0x63, 0x6f, 0x6c, 0x6c
        /*0042*/ 	.byte	0x65, 0x63, 0x74, 0x69, 0x76, 0x65, 0x2f, 0x73, 0x6d, 0x39, 0x30, 0x5f, 0x6d, 0x6d, 0x61, 0x5f
        /*0052*/ 	.byte	0x74, 0x6d, 0x61, 0x5f, 0x67, 0x6d, 0x6d, 0x61, 0x5f, 0x73, 0x73, 0x5f, 0x77, 0x61, 0x72, 0x70
        /*0062*/ 	.byte	0x73, 0x70, 0x65, 0x63, 0x69, 0x61, 0x6c, 0x69, 0x7a, 0x65, 0x64, 0x2e, 0x68, 0x70, 0x70, 0x00
	.type		__unnamed_1,@object
	.size		__unnamed_1,(.L_0 - __unnamed_1)
__unnamed_1:
        /*0072*/ 	.byte	0x76, 0x6f, 0x69, 0x64, 0x20, 0x63, 0x75, 0x74, 0x6c, 0x61, 0x73, 0x73, 0x3a, 0x3a, 0x67, 0x65
        /* <DEDUP_REMOVED lines=175> */
.L_0:


//--------------------- .nv.shared._ZN7cutlass13device_kernelINS_4gemm6kernel13GemmUniversalIN4cute5tupleIJiiiiEEENS1_10collective13CollectiveMmaINS1_34MainloopSm90TmaGmmaWarpSpecializedILi2ENS5_IJNS4_1CILi1EEESB_SB_EEENS1_32KernelTmaWarpSpecializedPingpongEEENS5_IJNSA_ILi64EEENSA_ILi128EEESG_EEEfNS5_IJlSB_lEEEfSI_NS4_8TiledMMAINS4_8MMA_AtomIJNS4_4SM904GMMA30MMA_64x128x8_F32TF32TF32_SS_TNILNSM_7ScaleInE1ELSO_1EEEEEENS4_6LayoutISC_NS5_IJNSA_ILi0EEESS_SS_EEEEENS5_IJNS4_10UnderscoreESV_SV_EEEEENS4_13SM90_TMA_LOADENS4_14ComposedLayoutINS4_7SwizzleILi3ELi4ELi3EEENS4_18smem_ptr_flag_bitsILi32EEENSR_INS5_IJNSA_ILi8EEENSA_ILi32EEEEEENS5_IJS15_SB_EEEEEEEvNS4_8identityESY_S19_vS1A_EENS_8epilogue10collective6detail29Sm90TmaWarpSpecializedAdapterINS1D_15DefaultEpilogueIfSI_SI_NS1C_6thread17LinearCombinationIfLi1EffLNS1H_9ScaleType4KindE0ELNS_15FloatRoundStyleE2EfEENS1_15EpilogueDefaultEEEEEvvEEEEvNT_6ParamsE --------------------------
	.section	.nv.shared._ZN7cutlass13device_kernelINS_4gemm6kernel13GemmUniversalIN4cute5tupleIJiiiiEEENS1_10collective13CollectiveMmaINS1_34MainloopSm90TmaGmmaWarpSpecializedILi2ENS5_IJNS4_1CILi1EEESB_SB_EEENS1_32KernelTmaWarpSpecializedPingpongEEENS5_IJNSA_ILi64EEENSA_ILi128EEESG_EEEfNS5_IJlSB_lEEEfSI_NS4_8TiledMMAINS4_8MMA_AtomIJNS4_4SM904GMMA30MMA_64x128x8_F32TF32TF32_SS_TNILNSM_7ScaleInE1ELSO_1EEEEEENS4_6LayoutISC_NS5_IJNSA_ILi0EEESS_SS_EEEEENS5_IJNS4_10UnderscoreESV_SV_EEEEENS4_13SM90_TMA_LOADENS4_14ComposedLayoutINS4_7SwizzleILi3ELi4ELi3EEENS4_18smem_ptr_flag_bitsILi32EEENSR_INS5_IJNSA_ILi8EEENSA_ILi32EEEEEENS5_IJS15_SB_EEEEEEEvNS4_8identityESY_S19_vS1A_EENS_8epilogue10collective6detail29Sm90TmaWarpSpecializedAdapterINS1D_15DefaultEpilogueIfSI_SI_NS1C_6thread17LinearCombinationIfLi1EffLNS1H_9ScaleType4KindE0ELNS_15FloatRoundStyleE2EfEENS1_15EpilogueDefaultEEEEEvvEEEEvNT_6ParamsE,"aw",@nobits
	.sectionflags	@""
	.align	16
	.zero		1024


//--------------------- .nv.shared.reserved.0     --------------------------
	.section	.nv.shared.reserved.0,"aw",@nobits
	.weak		__nv_reservedSMEM_offset_0_alias
	.size		__nv_reservedSMEM_offset_0_alias, 0, 0
	.other		__nv_reservedSMEM_offset_0_alias,@"STO_CUDA_RESERVED_SHARED STV_DEFAULT"
__nv_reservedSMEM_offset_0_alias:
	.zero		0


//--------------------- .nv.global                --------------------------
	.section	.nv.global,"aw",@nobits
.nv.global:
	.type		_ZN40_INTERNAL_025ea5c4_4_k_cu_aff59b5e_222924cute1_E,@object
	.size		_ZN40_INTERNAL_025ea5c4_4_k_cu_aff59b5e_222924cute1_E,(_ZN40_INTERNAL_025ea5c4_4_k_cu_aff59b5e_222924cuda3std3__45__cpo6cbeginE - _ZN40_INTERNAL_025ea5c4_4_k_cu_aff59b5e_222924cute1_E)
_ZN40_INTERNAL_025ea5c4_4_k_cu_aff59b5e_222924cute1_E:
	.zero		1
	.type		_ZN40_INTERNAL_025ea5c4_4_k_cu_aff59b5e_222924cuda3std3__45__cpo6cbeginE,@object
	.size		_ZN40_INTERNAL_025ea5c4_4_k_cu_aff59b5e_222924cuda3std3__45__cpo6cbeginE,(_ZN40_INTERNAL_025ea5c4_4_k_cu_aff59b5e_222924cuda3std3__48in_placeE - _ZN40_INTERNAL_025ea5c4_4_k_cu_aff59b5e_222924cuda3std3__45__cpo6cbeginE)
_ZN40_INTERNAL_025ea5c4_4_k_cu_aff59b5e_222924cuda3std3__45__cpo6cbeginE:
	.zero		1
	.type		_ZN40_INTERNAL_025ea5c4_4_k_cu_aff59b5e_222924cuda3std3__48in_placeE,@object
	.size		_ZN40_INTERNAL_025ea5c4_4_k_cu_aff59b5e_222924cuda3std3__48in_placeE,(_ZN40_INTERNAL_025ea5c4_4_k_cu_aff59b5e_222924cuda3std6ranges3__45__cpo9iter_moveE - _ZN40_INTERNAL_025ea5c4_4_k_cu_aff59b5e_222924cuda3std3__48in_placeE)
_ZN40_INTERNAL_025ea5c4_4_k_cu_aff59b5e_222924cuda3std3__48in_placeE:
	.zero		1
	.type		_ZN40_INTERNAL_025ea5c4_4_k_cu_aff59b5e_222924cuda3std6ranges3__45__cpo9iter_moveE,@object
	.size		_ZN40_INTERNAL_025ea5c4_4_k_cu_aff59b5e_222924cuda3std6ranges3__45__cpo9iter_moveE,(_ZN40_INTERNAL_025ea5c4_4_k_cu_aff59b5e_222924cuda3std3__45__cpo5beginE - _ZN40_INTERNAL_025ea5c4_4_k_cu_aff59b5e_222924cuda3std6ranges3__45__cpo9iter_moveE)
_ZN40_INTERNAL_025ea5c4_4_k_cu_aff59b5e_222924cuda3std6ranges3__45__cpo9iter_moveE:
	.zero		1
	.type		_ZN40_INTERNAL_025ea5c4_4_k_cu_aff59b5e_222924cuda3std3__45__cpo5beginE,@object
	.size		_ZN40_INTERNAL_025ea5c4_4_k_cu_aff59b5e_222924cuda3std3__45__cpo5beginE,(_ZN40_INTERNAL_025ea5c4_4_k_cu_aff59b5e_222924cuda3std3__442_GLOBAL__N__025ea5c4_4_k_cu_aff59b5e_222926ignoreE - _ZN40_INTERNAL_025ea5c4_4_k_cu_aff59b5e_222924cuda3std3__45__cpo5beginE)
_ZN40_INTERNAL_025ea5c4_4_k_cu_aff59b5e_222924cuda3std3__45__cpo5beginE:
	.zero		1
	.type		_ZN40_INTERNAL_025ea5c4_4_k_cu_aff59b5e_222924cuda3std3__442_GLOBAL__N__025ea5c4_4_k_cu_aff59b5e_222926ignoreE,@object
	.size		_ZN40_INTERNAL_025ea5c4_4_k_cu_aff59b5e_222924cuda3std3__442_GLOBAL__N__025ea5c4_4_k_cu_aff59b5e_222926ignoreE,(_ZN40_INTERNAL_025ea5c4_4_k_cu_aff59b5e_222924cute7productE - _ZN40_INTERNAL_025ea5c4_4_k_cu_aff59b5e_222924cuda3std3__442_GLOBAL__N__025ea5c4_4_k_cu_aff59b5e_222926ignoreE)
_ZN40_INTERNAL_025ea5c4_4_k_cu_aff59b5e_222924cuda3std3__442_GLOBAL__N__025ea5c4_4_k_cu_aff59b5e_222926ignoreE:
	.zero		1
	.type		_ZN40_INTERNAL_025ea5c4_4_k_cu_aff59b5e_222924cute7productE,@object
	.size		_ZN40_INTERNAL_025ea5c4_4_k_cu_aff59b5e_222924cute7productE,(_ZN40_INTERNAL_025ea5c4_4_k_cu_aff59b5e_222924cuda3std3__45__cpo3endE - _ZN40_INTERNAL_025ea5c4_4_k_cu_aff59b5e_222924cute7productE)
_ZN40_INTERNAL_025ea5c4_4_k_cu_aff59b5e_222924cute7productE:
	.zero		1
	.type		_ZN40_INTERNAL_025ea5c4_4_k_cu_aff59b5e_222924cuda3std3__45__cpo3endE,@object
	.size		_ZN40_INTERNAL_025ea5c4_4_k_cu_aff59b5e_222924cuda3std3__45__cpo3endE,(_ZN40_INTERNAL_025ea5c4_4_k_cu_aff59b5e_222924cuda3std3__419piecewise_constructE - _ZN40_INTERNAL_025ea5c4_4_k_cu_aff59b5e_222924cuda3std3__45__cpo3endE)
_ZN40_INTERNAL_025ea5c4_4_k_cu_aff59b5e_222924cuda3std3__45__cpo3endE:
	.zero		1
	.type		_ZN40_INTERNAL_025ea5c4_4_k_cu_aff59b5e_222924cuda3std3__419piecewise_constructE,@object
	.size		_ZN40_INTERNAL_025ea5c4_4_k_cu_aff59b5e_222924cuda3std3__419piecewise_constructE,(_ZN40_INTERNAL_025ea5c4_4_k_cu_aff59b5e_222924cuda3std3__45__cpo4cendE - _ZN40_INTERNAL_025ea5c4_4_k_cu_aff59b5e_222924cuda3std3__419piecewise_constructE)
_ZN40_INTERNAL_025ea5c4_4_k_cu_aff59b5e_222924cuda3std3__419piecewise_constructE:
	.zero		1
	.type		_ZN40_INTERNAL_025ea5c4_4_k_cu_aff59b5e_222924cuda3std3__45__cpo4cendE,@object
	.size		_ZN40_INTERNAL_025ea5c4_4_k_cu_aff59b5e_222924cuda3std3__45__cpo4cendE,(_ZN40_INTERNAL_025ea5c4_4_k_cu_aff59b5e_222924cuda3std6ranges3__45__cpo4swapE - _ZN40_INTERNAL_025ea5c4_4_k_cu_aff59b5e_222924cuda3std3__45__cpo4cendE)
_ZN40_INTERNAL_025ea5c4_4_k_cu_aff59b5e_222924cuda3std3__45__cpo4cendE:
	.zero		1
	.type		_ZN40_INTERNAL_025ea5c4_4_k_cu_aff59b5e_222924cuda3std6ranges3__45__cpo4swapE,@object
	.size		_ZN40_INTERNAL_025ea5c4_4_k_cu_aff59b5e_222924cuda3std6ranges3__45__cpo4swapE,(.L_8 - _ZN40_INTERNAL_025ea5c4_4_k_cu_aff59b5e_222924cuda3std6ranges3__45__cpo4swapE)
_ZN40_INTERNAL_025ea5c4_4_k_cu_aff59b5e_222924cuda3std6ranges3__45__cpo4swapE:
	.zero		1
.L_8:


//--------------------- .nv.constant0._ZN7cutlass13device_kernelINS_4gemm6kernel13GemmUniversalIN4cute5tupleIJiiiiEEENS1_10collective13CollectiveMmaINS1_34MainloopSm90TmaGmmaWarpSpecializedILi2ENS5_IJNS4_1CILi1EEESB_SB_EEENS1_32KernelTmaWarpSpecializedPingpongEEENS5_IJNSA_ILi64EEENSA_ILi128EEESG_EEEfNS5_IJlSB_lEEEfSI_NS4_8TiledMMAINS4_8MMA_AtomIJNS4_4SM904GMMA30MMA_64x128x8_F32TF32TF32_SS_TNILNSM_7ScaleInE1ELSO_1EEEEEENS4_6LayoutISC_NS5_IJNSA_ILi0EEESS_SS_EEEEENS5_IJNS4_10UnderscoreESV_SV_EEEEENS4_13SM90_TMA_LOADENS4_14ComposedLayoutINS4_7SwizzleILi3ELi4ELi3EEENS4_18smem_ptr_flag_bitsILi32EEENSR_INS5_IJNSA_ILi8EEENSA_ILi32EEEEEENS5_IJS15_SB_EEEEEEEvNS4_8identityESY_S19_vS1A_EENS_8epilogue10collective6detail29Sm90TmaWarpSpecializedAdapterINS1D_15DefaultEpilogueIfSI_SI_NS1C_6thread17LinearCombinationIfLi1EffLNS1H_9ScaleType4KindE0ELNS_15FloatRoundStyleE2EfEENS1_15EpilogueDefaultEEEEEvvEEEEvNT_6ParamsE --------------------------
	.section	.nv.constant0._ZN7cutlass13device_kernelINS_4gemm6kernel13GemmUniversalIN4cute5tupleIJiiiiEEENS1_10collective13CollectiveMmaINS1_34MainloopSm90TmaGmmaWarpSpecializedILi2ENS5_IJNS4_1CILi1EEESB_SB_EEENS1_32KernelTmaWarpSpecializedPingpongEEENS5_IJNSA_ILi64EEENSA_ILi128EEESG_EEEfNS5_IJlSB_lEEEfSI_NS4_8TiledMMAINS4_8MMA_AtomIJNS4_4SM904GMMA30MMA_64x128x8_F32TF32TF32_SS_TNILNSM_7ScaleInE1ELSO_1EEEEEENS4_6LayoutISC_NS5_IJNSA_ILi0EEESS_SS_EEEEENS5_IJNS4_10UnderscoreESV_SV_EEEEENS4_13SM90_TMA_LOADENS4_14ComposedLayoutINS4_7SwizzleILi3ELi4ELi3EEENS4_18smem_ptr_flag_bitsILi32EEENSR_INS5_IJNSA_ILi8EEENSA_ILi32EEEEEENS5_IJS15_SB_EEEEEEEvNS4_8identityESY_S19_vS1A_EENS_8epilogue10collective6detail29Sm90TmaWarpSpecializedAdapterINS1D_15DefaultEpilogueIfSI_SI_NS1C_6thread17LinearCombinationIfLi1EffLNS1H_9ScaleType4KindE0ELNS_15FloatRoundStyleE2EfEENS1_15EpilogueDefaultEEEEEvvEEEEvNT_6ParamsE,"a",@progbits
	.sectionflags	@""
	.align	4
.nv.constant0._ZN7cutlass13device_kernelINS_4gemm6kernel13GemmUniversalIN4cute5tupleIJiiiiEEENS1_10collective13CollectiveMmaINS1_34MainloopSm90TmaGmmaWarpSpecializedILi2ENS5_IJNS4_1CILi1EEESB_SB_EEENS1_32KernelTmaWarpSpecializedPingpongEEENS5_IJNSA_ILi64EEENSA_ILi128EEESG_EEEfNS5_IJlSB_lEEEfSI_NS4_8TiledMMAINS4_8MMA_AtomIJNS4_4SM904GMMA30MMA_64x128x8_F32TF32TF32_SS_TNILNSM_7ScaleInE1ELSO_1EEEEEENS4_6LayoutISC_NS5_IJNSA_ILi0EEESS_SS_EEEEENS5_IJNS4_10UnderscoreESV_SV_EEEEENS4_13SM90_TMA_LOADENS4_14ComposedLayoutINS4_7SwizzleILi3ELi4ELi3EEENS4_18smem_ptr_flag_bitsILi32EEENSR_INS5_IJNSA_ILi8EEENSA_ILi32EEEEEENS5_IJS15_SB_EEEEEEEvNS4_8identityESY_S19_vS1A_EENS_8epilogue10collective6detail29Sm90TmaWarpSpecializedAdapterINS1D_15DefaultEpilogueIfSI_SI_NS1C_6thread17LinearCombinationIfLi1EffLNS1H_9ScaleType4KindE0ELNS_15FloatRoundStyleE2EfEENS1_15EpilogueDefaultEEEEEvvEEEEvNT_6ParamsE:
	.zero		1664


//--------------------- SYMBOLS --------------------------

	.type		.nv.reservedSmem.offset0,@object
	.size		.nv.reservedSmem.offset0,0x4
	.type		__assertfail,@function
